	.target	sm_90a

	.elftype	@"ET_EXEC"


//--------------------- .note.nv.tkinfo           --------------------------
	.section	.note.nv.tkinfo,"",@"SHT_NOTE"
	.sectionflags	@"SHF_NOTE_NV_TKINFO"
	.tkinfo
        /*0018*/ 	.word	0x00000002
        /*0030*/ 	.string	""
        /*0030*/ 	.string	"ptxas"
        /*0030*/ 	.string	"Cuda compilation tools, release 13.0, V13.0.88"
        /*0030*/ 	.string	"Build cuda_13.0.r13.0/compiler.36424714_0"
        /*0030*/ 	.string	"-arch sm_90a -m 64 "



//--------------------- .note.nv.cuinfo           --------------------------
	.section	.note.nv.cuinfo,"",@"SHT_NOTE"
	.sectionflags	@"SHF_NOTE_NV_CUINFO"
        /*0018*/ 	.short	0x0002
        /*001a*/ 	.short	0x005a
        /*001c*/ 	.short	0x0082
	.zero		2


//--------------------- .nv.info                  --------------------------
	.section	.nv.info,"",@"SHT_CUDA_INFO"
	.align	4


	//----- nvinfo : EIATTR_REGCOUNT
	.align		4
        /*0000*/ 	.byte	0x04, 0x2f
        /*0002*/ 	.short	(.L_15 - .L_14)
	.align		4
.L_14:
        /*0004*/ 	.word	index@(_ZN7cutlass13device_kernelINS_4gemm6kernel13GemmUniversalIN4cute5tupleIJiiiiEEENS1_10collective13CollectiveMmaINS1_34MainloopSm90TmaGmmaWarpSpecializedILi18ENS5_IJNS4_1CILi2EEENSA_ILi1EEESC_EEENS1_35KernelTmaWarpSpecializedCooperativeEEENS5_IJNSA_ILi192EEESG_NSA_ILi32EEEEEEaNS5_IJlSC_lEEEaSJ_NS4_8TiledMMAINS4_8MMA_AtomIJNS4_4SM904GMMA27MMA_64x192x32_S32S8S8_SS_TNEEEENS4_6LayoutISD_NS5_IJSC_NSA_ILi0EEESR_EEEEENS5_IJNS4_10UnderscoreESU_SU_EEEEENS4_13SM90_TMA_LOADENS4_14ComposedLayoutINS4_7SwizzleILi1ELi4ELi3EEENS4_18smem_ptr_flag_bitsILi8EEENSQ_INS5_IJNSA_ILi8EEESH_EEENS5_IJSH_SC_EEEEEEEvNS4_8identityENS4_23SM90_TMA_LOAD_MULTICASTES17_vS18_EENS_8epilogue10collective6detail29Sm90TmaWarpSpecializedAdapterINS1C_15DefaultEpilogueIaSJ_SJ_NS1B_6thread17LinearCombinationIaLi1EiiLNS1G_9ScaleType4KindE0ELNS_15FloatRoundStyleE2EaEENS1_15EpilogueDefaultEEEEEvvEEEEvNT_6ParamsE)
        /*0008*/ 	.word	0x000000a8


	//----- nvinfo : EIATTR_FRAME_SIZE
	.align		4
.L_15:
        /*000c*/ 	.byte	0x04, 0x11
        /*000e*/ 	.short	(.L_17 - .L_16)
	.align		4
.L_16:
        /*0010*/ 	.word	index@(_ZN7cutlass13device_kernelINS_4gemm6kernel13GemmUniversalIN4cute5tupleIJiiiiEEENS1_10collective13CollectiveMmaINS1_34MainloopSm90TmaGmmaWarpSpecializedILi18ENS5_IJNS4_1CILi2EEENSA_ILi1EEESC_EEENS1_35KernelTmaWarpSpecializedCooperativeEEENS5_IJNSA_ILi192EEESG_NSA_ILi32EEEEEEaNS5_IJlSC_lEEEaSJ_NS4_8TiledMMAINS4_8MMA_AtomIJNS4_4SM904GMMA27MMA_64x192x32_S32S8S8_SS_TNEEEENS4_6LayoutISD_NS5_IJSC_NSA_ILi0EEESR_EEEEENS5_IJNS4_10UnderscoreESU_SU_EEEEENS4_13SM90_TMA_LOADENS4_14ComposedLayoutINS4_7SwizzleILi1ELi4ELi3EEENS4_18smem_ptr_flag_bitsILi8EEENSQ_INS5_IJNSA_ILi8EEESH_EEENS5_IJSH_SC_EEEEEEEvNS4_8identityENS4_23SM90_TMA_LOAD_MULTICASTES17_vS18_EENS_8epilogue10collective6detail29Sm90TmaWarpSpecializedAdapterINS1C_15DefaultEpilogueIaSJ_SJ_NS1B_6thread17LinearCombinationIaLi1EiiLNS1G_9ScaleType4KindE0ELNS_15FloatRoundStyleE2EaEENS1_15EpilogueDefaultEEEEEvvEEEEvNT_6ParamsE)
        /*0014*/ 	.word	0x00000010


	//----- nvinfo : EIATTR_MIN_STACK_SIZE
	.align		4
.L_17:
        /*0018*/ 	.byte	0x04, 0x12
        /*001a*/ 	.short	(.L_19 - .L_18)
	.align		4
.L_18:
        /*001c*/ 	.word	index@(_ZN7cutlass13device_kernelINS_4gemm6kernel13GemmUniversalIN4cute5tupleIJiiiiEEENS1_10collective13CollectiveMmaINS1_34MainloopSm90TmaGmmaWarpSpecializedILi18ENS5_IJNS4_1CILi2EEENSA_ILi1EEESC_EEENS1_35KernelTmaWarpSpecializedCooperativeEEENS5_IJNSA_ILi192EEESG_NSA_ILi32EEEEEEaNS5_IJlSC_lEEEaSJ_NS4_8TiledMMAINS4_8MMA_AtomIJNS4_4SM904GMMA27MMA_64x192x32_S32S8S8_SS_TNEEEENS4_6LayoutISD_NS5_IJSC_NSA_ILi0EEESR_EEEEENS5_IJNS4_10UnderscoreESU_SU_EEEEENS4_13SM90_TMA_LOADENS4_14ComposedLayoutINS4_7SwizzleILi1ELi4ELi3EEENS4_18smem_ptr_flag_bitsILi8EEENSQ_INS5_IJNSA_ILi8EEESH_EEENS5_IJSH_SC_EEEEEEEvNS4_8identityENS4_23SM90_TMA_LOAD_MULTICASTES17_vS18_EENS_8epilogue10collective6detail29Sm90TmaWarpSpecializedAdapterINS1C_15DefaultEpilogueIaSJ_SJ_NS1B_6thread17LinearCombinationIaLi1EiiLNS1G_9ScaleType4KindE0ELNS_15FloatRoundStyleE2EaEENS1_15EpilogueDefaultEEEEEvvEEEEvNT_6ParamsE)
        /*0020*/ 	.word	0x00000010
.L_19:


//--------------------- .nv.compat                --------------------------
	.section	.nv.compat,"",@"SHT_CUDA_COMPAT_INFO"
	.align	4
        /*0000*/ 	.byte	0x02, 0x09, 0x01, 0x00, 0x02, 0x02, 0x04, 0x00, 0x02, 0x05, 0x05, 0x00, 0x03, 0x07, 0x01, 0x01
        /*0010*/ 	.byte	0x02, 0x03, 0x01, 0x00, 0x02, 0x06, 0x01, 0x00, 0x04, 0x0b, 0x08, 0x00, 0x00, 0x00, 0x00, 0x00
        /*0020*/ 	.byte	0x00, 0x00, 0x00, 0x00


//--------------------- .nv.info._ZN7cutlass13device_kernelINS_4gemm6kernel13GemmUniversalIN4cute5tupleIJiiiiEEENS1_10collective13CollectiveMmaINS1_34MainloopSm90TmaGmmaWarpSpecializedILi18ENS5_IJNS4_1CILi2EEENSA_ILi1EEESC_EEENS1_35KernelTmaWarpSpecializedCooperativeEEENS5_IJNSA_ILi192EEESG_NSA_ILi32EEEEEEaNS5_IJlSC_lEEEaSJ_NS4_8TiledMMAINS4_8MMA_AtomIJNS4_4SM904GMMA27MMA_64x192x32_S32S8S8_SS_TNEEEENS4_6LayoutISD_NS5_IJSC_NSA_ILi0EEESR_EEEEENS5_IJNS4_10UnderscoreESU_SU_EEEEENS4_13SM90_TMA_LOADENS4_14ComposedLayoutINS4_7SwizzleILi1ELi4ELi3EEENS4_18smem_ptr_flag_bitsILi8EEENSQ_INS5_IJNSA_ILi8EEESH_EEENS5_IJSH_SC_EEEEEEEvNS4_8identityENS4_23SM90_TMA_LOAD_MULTICASTES17_vS18_EENS_8epilogue10collective6detail29Sm90TmaWarpSpecializedAdapterINS1C_15DefaultEpilogueIaSJ_SJ_NS1B_6thread17LinearCombinationIaLi1EiiLNS1G_9ScaleType4KindE0ELNS_15FloatRoundStyleE2EaEENS1_15EpilogueDefaultEEEEEvvEEEEvNT_6ParamsE --------------------------
	.section	.nv.info._ZN7cutlass13device_kernelINS_4gemm6kernel13GemmUniversalIN4cute5tupleIJiiiiEEENS1_10collective13CollectiveMmaINS1_34MainloopSm90TmaGmmaWarpSpecializedILi18ENS5_IJNS4_1CILi2EEENSA_ILi1EEESC_EEENS1_35KernelTmaWarpSpecializedCooperativeEEENS5_IJNSA_ILi192EEESG_NSA_ILi32EEEEEEaNS5_IJlSC_lEEEaSJ_NS4_8TiledMMAINS4_8MMA_AtomIJNS4_4SM904GMMA27MMA_64x192x32_S32S8S8_SS_TNEEEENS4_6LayoutISD_NS5_IJSC_NSA_ILi0EEESR_EEEEENS5_IJNS4_10UnderscoreESU_SU_EEEEENS4_13SM90_TMA_LOADENS4_14ComposedLayoutINS4_7SwizzleILi1ELi4ELi3EEENS4_18smem_ptr_flag_bitsILi8EEENSQ_INS5_IJNSA_ILi8EEESH_EEENS5_IJSH_SC_EEEEEEEvNS4_8identityENS4_23SM90_TMA_LOAD_MULTICASTES17_vS18_EENS_8epilogue10collective6detail29Sm90TmaWarpSpecializedAdapterINS1C_15DefaultEpilogueIaSJ_SJ_NS1B_6thread17LinearCombinationIaLi1EiiLNS1G_9ScaleType4KindE0ELNS_15FloatRoundStyleE2EaEENS1_15EpilogueDefaultEEEEEvvEEEEvNT_6ParamsE,"",@"SHT_CUDA_INFO"
	.sectionflags	@""
	.align	4


	//----- nvinfo : EIATTR_CUDA_API_VERSION
	.align		4
        /*0000*/ 	.byte	0x04, 0x37
        /*0002*/ 	.short	(.L_21 - .L_20)
.L_20:
        /*0004*/ 	.word	0x00000082


	//----- nvinfo : EIATTR_KPARAM_INFO
	.align		4
.L_21:
        /*0008*/ 	.byte	0x04, 0x17
        /*000a*/ 	.short	(.L_23 - .L_22)
.L_22:
        /*000c*/ 	.word	0x00000000
        /*0010*/ 	.short	0x0000
        /*0012*/ 	.short	0x0070
        /*0014*/ 	.byte	0x00, 0xf0, 0x01, 0x10


	//----- nvinfo : EIATTR_SPARSE_MMA_MASK
	.align		4
.L_23:
        /*0018*/ 	.byte	0x03, 0x50
        /*001a*/ 	.short	0x0000


	//----- nvinfo : EIATTR_MAXREG_COUNT
	.align		4
        /*001c*/ 	.byte	0x03, 0x1b
        /*001e*/ 	.short	0x00a8


	//----- nvinfo : EIATTR_NUM_BARRIERS
	.align		4
        /*0020*/ 	.byte	0x02, 0x4c
        /*0022*/ 	.byte	0x01
	.zero		1


	//----- nvinfo : EIATTR_EXTERNS
	.align		4
        /*0024*/ 	.byte	0x04, 0x0f
        /*0026*/ 	.short	(.L_25 - .L_24)


	//   ....[0]....
	.align		4
.L_24:
        /*0028*/ 	.word	index@(__assertfail)


	//----- nvinfo : EIATTR_ANNOTATIONS
	.align		4
.L_25:
        /*002c*/ 	.byte	0x04, 0x55
        /*002e*/ 	.short	(.L_27 - .L_26)


	//   ....[0]....
.L_26:
        /*0030*/ 	.word	0x00000001
        /*0034*/ 	.byte	0xa0, 0x08, 0x00, 0x00, 0x01, 0x00, 0x00, 0x00, 0xc0, 0x0b, 0x00, 0x00, 0x01, 0x00, 0x00, 0x00
        /*0044*/ 	.byte	0xf0, 0x0b, 0x00, 0x00, 0x01, 0x00, 0x00, 0x00, 0xe0, 0x10, 0x00, 0x00, 0x01, 0x00, 0x00, 0x00
        /*0054*/ 	.byte	0xf0, 0x10, 0x00, 0x00, 0x01, 0x00, 0x00, 0x00, 0x60, 0x1b, 0x00, 0x00, 0x01, 0x00, 0x00, 0x00
        /*0064*/ 	.byte	0x30, 0x1d, 0x00, 0x00, 0x01, 0x00, 0x00, 0x00, 0x20, 0x1e, 0x00, 0x00, 0x01, 0x00, 0x00, 0x00
        /*0074*/ 	.byte	0x60, 0x1e, 0x00, 0x00, 0x01, 0x00, 0x00, 0x00, 0xc0, 0xb5, 0x00, 0x00, 0x01, 0x00, 0x00, 0x00
        /*0084*/ 	.byte	0xa0, 0xbb, 0x00, 0x00, 0x01, 0x00, 0x00, 0x00, 0xb0, 0xbb, 0x00, 0x00


	//----- nvinfo : EIATTR_MERCURY_ISA_VERSION
	.align		4
.L_27:
        /*0090*/ 	.byte	0x03, 0x5f
        /*0092*/ 	.short	0x0101


	//----- nvinfo : EIATTR_INT_WARP_WIDE_INSTR_OFFSETS
	.align		4
        /*0094*/ 	.byte	0x04, 0x31
        /*0096*/ 	.short	(.L_29 - .L_28)


	//   ....[0]....
.L_28:
        /*0098*/ 	.word	0x00000680


	//   ....[1]....
        /*009c*/ 	.word	0x000006b0


	//   ....[2]....
        /*00a0*/ 	.word	0x00000870


	//----- nvinfo : EIATTR_COOP_GROUP_MASK_REGIDS
	.align		4
.L_29:
        /*00a4*/ 	.byte	0x04, 0x29
        /*00a6*/ 	.short	(.L_31 - .L_30)


	//   ....[0]....
.L_30:
        /*00a8*/ 	.word	0xffffffff


	//   ....[1]....
        /*00ac*/ 	.word	0xffffffff


	//   ....[2]....
        /*00b0*/ 	.word	0xffffffff


	//   ....[3]....
        /*00b4*/ 	.word	0xffffffff


	//   ....[4]....
        /*00b8*/ 	.word	0xffffffff


	//   ....[5]....
        /*00bc*/ 	.word	0xffffffff


	//----- nvinfo : EIATTR_COOP_GROUP_INSTR_OFFSETS
	.align		4
.L_31:
        /*00c0*/ 	.byte	0x04, 0x28
        /*00c2*/ 	.short	(.L_33 - .L_32)


	//   ....[0]....
.L_32:
        /*00c4*/ 	.word	0x00000070


	//   ....[1]....
        /*00c8*/ 	.word	0x00000080


	//   ....[2]....
        /*00cc*/ 	.word	0x00000140


	//   ....[3]....
        /*00d0*/ 	.word	0x000004d0


	//   ....[4]....
        /*00d4*/ 	.word	0x00000a00


	//   ....[5]....
        /*00d8*/ 	.word	0x000014a0


	//----- nvinfo : EIATTR_REG_RECONFIG
	.align		4
.L_33:
        /*00dc*/ 	.byte	0x01, 0x54
	.zero		2


	//----- nvinfo : EIATTR_SYSCALL_OFFSETS
	.align		4
        /*00e0*/ 	.byte	0x04, 0x46
        /*00e2*/ 	.short	(.L_35 - .L_34)


	//   ....[0]....
.L_34:
        /*00e4*/ 	.word	0x00001670


	//----- nvinfo : EIATTR_MBARRIER_INSTR_OFFSETS
	.align		4
.L_35:
        /*00e8*/ 	.byte	0x04, 0x39
        /*00ea*/ 	.short	(.L_37 - .L_36)


	//   ....[0]....
.L_36:
        /*00ec*/ 	.word	0x00000260
        /*00f0*/ 	.word	0x000000ff
        /*00f4*/ 	.word	0x00000000
        /*00f8*/ 	.short	0x0100
        /*00fa*/ 	.byte	0x08
	.zero		1


	//   ....[1]....
        /*00fc*/ 	.word	0x00000270
        /*0100*/ 	.word	0x000000ff
        /*0104*/ 	.word	0x00000090
        /*0108*/ 	.short	0x0100
        /*010a*/ 	.byte	0x08
	.zero		1


	//   ....[2]....
        /*010c*/ 	.word	0x00000280
        /*0110*/ 	.word	0x000000ff
        /*0114*/ 	.word	0x00000008
        /*0118*/ 	.short	0x0100
        /*011a*/ 	.byte	0x08
	.zero		1


	//   ....[3]....
        /*011c*/ 	.word	0x00000290
        /*0120*/ 	.word	0x000000ff
        /*0124*/ 	.word	0x00000098
        /*0128*/ 	.short	0x0100
        /*012a*/ 	.byte	0x08
	.zero		1


	//   ....[4]....
        /*012c*/ 	.word	0x000002a0
        /*0130*/ 	.word	0x000000ff
        /*0134*/ 	.word	0x00000010
        /*0138*/ 	.short	0x0100
        /*013a*/ 	.byte	0x08
	.zero		1


	//   ....[5]....
        /*013c*/ 	.word	0x000002b0
        /*0140*/ 	.word	0x000000ff
        /*0144*/ 	.word	0x000000a0
        /*0148*/ 	.short	0x0100
        /*014a*/ 	.byte	0x08
	.zero		1


	//   ....[6]....
        /*014c*/ 	.word	0x000002c0
        /*0150*/ 	.word	0x000000ff
        /*0154*/ 	.word	0x00000018
        /*0158*/ 	.short	0x0100
        /*015a*/ 	.byte	0x08
	.zero		1


	//   ....[7]....
        /*015c*/ 	.word	0x000002d0
        /*0160*/ 	.word	0x000000ff
        /*0164*/ 	.word	0x000000a8
        /*0168*/ 	.short	0x0100
        /*016a*/ 	.byte	0x08
	.zero		1


	//   ....[8]....
        /*016c*/ 	.word	0x000002e0
        /*0170*/ 	.word	0x000000ff
        /*0174*/ 	.word	0x00000020
        /*0178*/ 	.short	0x0100
        /*017a*/ 	.byte	0x08
	.zero		1


	//   ....[9]....
        /*017c*/ 	.word	0x000002f0
        /*0180*/ 	.word	0x000000ff
        /*0184*/ 	.word	0x000000b0
        /*0188*/ 	.short	0x0100
        /*018a*/ 	.byte	0x08
	.zero		1


	//   ....[10]....
        /*018c*/ 	.word	0x00000300
        /*0190*/ 	.word	0x000000ff
        /*0194*/ 	.word	0x00000028
        /*0198*/ 	.short	0x0100
        /*019a*/ 	.byte	0x08
	.zero		1


	//   ....[11]....
        /*019c*/ 	.word	0x00000310
        /*01a0*/ 	.word	0x000000ff
        /*01a4*/ 	.word	0x000000b8
        /*01a8*/ 	.short	0x0100
        /*01aa*/ 	.byte	0x08
	.zero		1


	//   ....[12]....
        /*01ac*/ 	.word	0x00000320
        /*01b0*/ 	.word	0x000000ff
        /*01b4*/ 	.word	0x00000030
        /*01b8*/ 	.short	0x0100
        /*01ba*/ 	.byte	0x08
	.zero		1


	//   ....[13]....
        /*01bc*/ 	.word	0x00000330
        /*01c0*/ 	.word	0x000000ff
        /*01c4*/ 	.word	0x000000c0
        /*01c8*/ 	.short	0x0100
        /*01ca*/ 	.byte	0x08
	.zero		1


	//   ....[14]....
        /*01cc*/ 	.word	0x00000340
        /*01d0*/ 	.word	0x000000ff
        /*01d4*/ 	.word	0x00000038
        /*01d8*/ 	.short	0x0100
        /*01da*/ 	.byte	0x08
	.zero		1


	//   ....[15]....
        /*01dc*/ 	.word	0x00000350
        /*01e0*/ 	.word	0x000000ff
        /*01e4*/ 	.word	0x000000c8
        /*01e8*/ 	.short	0x0100
        /*01ea*/ 	.byte	0x08
	.zero		1


	//   ....[16]....
        /*01ec*/ 	.word	0x00000360
        /*01f0*/ 	.word	0x000000ff
        /*01f4*/ 	.word	0x00000040
        /*01f8*/ 	.short	0x0100
        /*01fa*/ 	.byte	0x08
	.zero		1


	//   ....[17]....
        /*01fc*/ 	.word	0x00000370
        /*0200*/ 	.word	0x000000ff
        /*0204*/ 	.word	0x000000d0
        /*0208*/ 	.short	0x0100
        /*020a*/ 	.byte	0x08
	.zero		1


	//   ....[18]....
        /*020c*/ 	.word	0x00000380
        /*0210*/ 	.word	0x000000ff
        /*0214*/ 	.word	0x00000048
        /*0218*/ 	.short	0x0100
        /*021a*/ 	.byte	0x08
	.zero		1


	//   ....[19]....
        /*021c*/ 	.word	0x00000390
        /*0220*/ 	.word	0x000000ff
        /*0224*/ 	.word	0x000000d8
        /*0228*/ 	.short	0x0100
        /*022a*/ 	.byte	0x08
	.zero		1


	//   ....[20]....
        /*022c*/ 	.word	0x000003a0
        /*0230*/ 	.word	0x000000ff
        /*0234*/ 	.word	0x00000050
        /*0238*/ 	.short	0x0100
        /*023a*/ 	.byte	0x08
	.zero		1


	//   ....[21]....
        /*023c*/ 	.word	0x000003b0
        /*0240*/ 	.word	0x000000ff
        /*0244*/ 	.word	0x000000e0
        /*0248*/ 	.short	0x0100
        /*024a*/ 	.byte	0x08
	.zero		1


	//   ....[22]....
        /*024c*/ 	.word	0x000003c0
        /*0250*/ 	.word	0x000000ff
        /*0254*/ 	.word	0x00000058
        /*0258*/ 	.short	0x0100
        /*025a*/ 	.byte	0x08
	.zero		1


	//   ....[23]....
        /*025c*/ 	.word	0x000003d0
        /*0260*/ 	.word	0x000000ff
        /*0264*/ 	.word	0x000000e8
        /*0268*/ 	.short	0x0100
        /*026a*/ 	.byte	0x08
	.zero		1


	//   ....[24]....
        /*026c*/ 	.word	0x000003e0
        /*0270*/ 	.word	0x000000ff
        /*0274*/ 	.word	0x00000060
        /*0278*/ 	.short	0x0100
        /*027a*/ 	.byte	0x08
	.zero		1


	//   ....[25]....
        /*027c*/ 	.word	0x000003f0
        /*0280*/ 	.word	0x000000ff
        /*0284*/ 	.word	0x000000f0
        /*0288*/ 	.short	0x0100
        /*028a*/ 	.byte	0x08
	.zero		1


	//   ....[26]....
        /*028c*/ 	.word	0x00000400
        /*0290*/ 	.word	0x000000ff
        /*0294*/ 	.word	0x00000068
        /*0298*/ 	.short	0x0100
        /*029a*/ 	.byte	0x08
	.zero		1


	//   ....[27]....
        /*029c*/ 	.word	0x00000410
        /*02a0*/ 	.word	0x000000ff
        /*02a4*/ 	.word	0x000000f8
        /*02a8*/ 	.short	0x0100
        /*02aa*/ 	.byte	0x08
	.zero		1


	//   ....[28]....
        /*02ac*/ 	.word	0x00000420
        /*02b0*/ 	.word	0x000000ff
        /*02b4*/ 	.word	0x00000070
        /*02b8*/ 	.short	0x0100
        /*02ba*/ 	.byte	0x08
	.zero		1


	//   ....[29]....
        /*02bc*/ 	.word	0x00000430
        /*02c0*/ 	.word	0x000000ff
        /*02c4*/ 	.word	0x00000100
        /*02c8*/ 	.short	0x0100
        /*02ca*/ 	.byte	0x08
	.zero		1


	//   ....[30]....
        /*02cc*/ 	.word	0x00000440
        /*02d0*/ 	.word	0x000000ff
        /*02d4*/ 	.word	0x00000078
        /*02d8*/ 	.short	0x0100
        /*02da*/ 	.byte	0x08
	.zero		1


	//   ....[31]....
        /*02dc*/ 	.word	0x00000450
        /*02e0*/ 	.word	0x000000ff
        /*02e4*/ 	.word	0x00000108
        /*02e8*/ 	.short	0x0100
        /*02ea*/ 	.byte	0x08
	.zero		1


	//   ....[32]....
        /*02ec*/ 	.word	0x00000460
        /*02f0*/ 	.word	0x000000ff
        /*02f4*/ 	.word	0x00000080
        /*02f8*/ 	.short	0x0100
        /*02fa*/ 	.byte	0x08
	.zero		1


	//   ....[33]....
        /*02fc*/ 	.word	0x00000470
        /*0300*/ 	.word	0x000000ff
        /*0304*/ 	.word	0x00000110
        /*0308*/ 	.short	0x0100
        /*030a*/ 	.byte	0x08
	.zero		1


	//   ....[34]....
        /*030c*/ 	.word	0x00000480
        /*0310*/ 	.word	0x000000ff
        /*0314*/ 	.word	0x00000088
        /*0318*/ 	.short	0x0100
        /*031a*/ 	.byte	0x08
	.zero		1


	//   ....[35]....
        /*031c*/ 	.word	0x00000490
        /*0320*/ 	.word	0x000000ff
        /*0324*/ 	.word	0x00000118
        /*0328*/ 	.short	0x0100
        /*032a*/ 	.byte	0x08
	.zero		1


	//   ....[36]....
        /*032c*/ 	.word	0x00000900
        /*0330*/ 	.word	0x000000ff
        /*0334*/ 	.word	0x00000130
        /*0338*/ 	.short	0x0100
        /*033a*/ 	.byte	0x06
	.zero		1


	//   ....[37]....
        /*033c*/ 	.word	0x00000990
        /*0340*/ 	.word	0x000000ff
        /*0344*/ 	.word	0x00000138
        /*0348*/ 	.short	0x0100
        /*034a*/ 	.byte	0x06
	.zero		1


	//   ....[38]....
        /*034c*/ 	.word	0x00001740
        /*0350*/ 	.word	0x00000003
        /*0354*/ 	.word	0x00000000
        /*0358*/ 	.short	0x010a
        /*035a*/ 	.byte	0x3f
	.zero		1


	//   ....[39]....
        /*035c*/ 	.word	0x00001780
        /*0360*/ 	.word	0x00000003
        /*0364*/ 	.word	0x00000000
        /*0368*/ 	.short	0x010a
        /*036a*/ 	.byte	0x3f
	.zero		1


	//   ....[40]....
        /*036c*/ 	.word	0x00001a20
        /*0370*/ 	.word	0x00000005
        /*0374*/ 	.word	0x00000000
        /*0378*/ 	.short	0x010a
        /*037a*/ 	.byte	0x3f
	.zero		1


	//   ....[41]....
        /*037c*/ 	.word	0x00001a60
        /*0380*/ 	.word	0x00000005
        /*0384*/ 	.word	0x00000000
        /*0388*/ 	.short	0x010a
        /*038a*/ 	.byte	0x3f
	.zero		1


	//   ....[42]....
        /*038c*/ 	.word	0x00001bb0
        /*0390*/ 	.word	0x00000004
        /*0394*/ 	.word	0x00000000
        /*0398*/ 	.short	0x0101
        /*039a*/ 	.byte	0x3f
	.zero		1


	//   ....[43]....
        /*039c*/ 	.word	0x00001de0
        /*03a0*/ 	.word	0x00000000
        /*03a4*/ 	.word	0x00000000
        /*03a8*/ 	.short	0x0101
        /*03aa*/ 	.byte	0x3f
	.zero		1


	//   ....[44]....
        /*03ac*/ 	.word	0x0000c4f0
        /*03b0*/ 	.word	0x00000017
        /*03b4*/ 	.word	0x00000090
        /*03b8*/ 	.short	0x010a
        /*03ba*/ 	.byte	0x3f
	.zero		1


	//   ....[45]....
        /*03bc*/ 	.word	0x0000c860
        /*03c0*/ 	.word	0x00000003
        /*03c4*/ 	.word	0x00000138
        /*03c8*/ 	.short	0x0101
        /*03ca*/ 	.byte	0x3f
	.zero		1


	//   ....[46]....
        /*03cc*/ 	.word	0x0000cfe0
        /*03d0*/ 	.word	0x00000007
        /*03d4*/ 	.word	0x00000000
        /*03d8*/ 	.short	0x010a
        /*03da*/ 	.byte	0x3f
	.zero		1


	//   ....[47]....
        /*03dc*/ 	.word	0x0000d060
        /*03e0*/ 	.word	0x00000008
        /*03e4*/ 	.word	0x00000000
        /*03e8*/ 	.short	0x010a
        /*03ea*/ 	.byte	0x3f
	.zero		1


	//   ....[48]....
        /*03ec*/ 	.word	0x0000d0f0
        /*03f0*/ 	.word	0x00000009
        /*03f4*/ 	.word	0x00000000
        /*03f8*/ 	.short	0x010a
        /*03fa*/ 	.byte	0x3f
	.zero		1


	//   ....[49]....
        /*03fc*/ 	.word	0x0000d180
        /*0400*/ 	.word	0x00000008
        /*0404*/ 	.word	0x00000000
        /*0408*/ 	.short	0x010a
        /*040a*/ 	.byte	0x3f
	.zero		1


	//   ....[50]....
        /*040c*/ 	.word	0x0000d210
        /*0410*/ 	.word	0x00000009
        /*0414*/ 	.word	0x00000000
        /*0418*/ 	.short	0x010a
        /*041a*/ 	.byte	0x3f
	.zero		1


	//   ....[51]....
        /*041c*/ 	.word	0x0000d2a0
        /*0420*/ 	.word	0x00000008
        /*0424*/ 	.word	0x00000000
        /*0428*/ 	.short	0x010a
        /*042a*/ 	.byte	0x3f
	.zero		1


	//   ....[52]....
        /*042c*/ 	.word	0x0000d330
        /*0430*/ 	.word	0x00000009
        /*0434*/ 	.word	0x00000000
        /*0438*/ 	.short	0x010a
        /*043a*/ 	.byte	0x3f
	.zero		1


	//   ....[53]....
        /*043c*/ 	.word	0x0000d3c0
        /*0440*/ 	.word	0x00000008
        /*0444*/ 	.word	0x00000000
        /*0448*/ 	.short	0x010a
        /*044a*/ 	.byte	0x3f
	.zero		1


	//   ....[54]....
        /*044c*/ 	.word	0x0000d450
        /*0450*/ 	.word	0x00000009
        /*0454*/ 	.word	0x00000000
        /*0458*/ 	.short	0x010a
        /*045a*/ 	.byte	0x3f
	.zero		1


	//   ....[55]....
        /*045c*/ 	.word	0x0000d4e0
        /*0460*/ 	.word	0x00000008
        /*0464*/ 	.word	0x00000000
        /*0468*/ 	.short	0x010a
        /*046a*/ 	.byte	0x3f
	.zero		1


	//   ....[56]....
        /*046c*/ 	.word	0x0000d570
        /*0470*/ 	.word	0x00000009
        /*0474*/ 	.word	0x00000000
        /*0478*/ 	.short	0x010a
        /*047a*/ 	.byte	0x3f
	.zero		1


	//   ....[57]....
        /*047c*/ 	.word	0x0000d600
        /*0480*/ 	.word	0x00000008
        /*0484*/ 	.word	0x00000000
        /*0488*/ 	.short	0x010a
        /*048a*/ 	.byte	0x3f
	.zero		1


	//   ....[58]....
        /*048c*/ 	.word	0x0000d690
        /*0490*/ 	.word	0x00000009
        /*0494*/ 	.word	0x00000000
        /*0498*/ 	.short	0x010a
        /*049a*/ 	.byte	0x3f
	.zero		1


	//   ....[59]....
        /*049c*/ 	.word	0x0000d720
        /*04a0*/ 	.word	0x00000008
        /*04a4*/ 	.word	0x00000000
        /*04a8*/ 	.short	0x010a
        /*04aa*/ 	.byte	0x3f
	.zero		1


	//   ....[60]....
        /*04ac*/ 	.word	0x0000d7b0
        /*04b0*/ 	.word	0x00000009
        /*04b4*/ 	.word	0x00000000
        /*04b8*/ 	.short	0x010a
        /*04ba*/ 	.byte	0x3f
	.zero		1


	//   ....[61]....
        /*04bc*/ 	.word	0x0000d840
        /*04c0*/ 	.word	0x00000008
        /*04c4*/ 	.word	0x00000000
        /*04c8*/ 	.short	0x010a
        /*04ca*/ 	.byte	0x3f
	.zero		1


	//   ....[62]....
        /*04cc*/ 	.word	0x0000d8d0
        /*04d0*/ 	.word	0x0000000b
        /*04d4*/ 	.word	0x00000000
        /*04d8*/ 	.short	0x010a
        /*04da*/ 	.byte	0x3f
	.zero		1


	//   ....[63]....
        /*04dc*/ 	.word	0x0000d960
        /*04e0*/ 	.word	0x00000003
        /*04e4*/ 	.word	0x00000000
        /*04e8*/ 	.short	0x010a
        /*04ea*/ 	.byte	0x3f
	.zero		1


	//   ....[64]....
        /*04ec*/ 	.word	0x0000d9c0
        /*04f0*/ 	.word	0x00000003
        /*04f4*/ 	.word	0x00000000
        /*04f8*/ 	.short	0x010a
        /*04fa*/ 	.byte	0x3f
	.zero		1


	//   ....[65]....
        /*04fc*/ 	.word	0x0000da10
        /*0500*/ 	.word	0x00000005
        /*0504*/ 	.word	0x00000000
        /*0508*/ 	.short	0x010a
        /*050a*/ 	.byte	0x3f
	.zero		1


	//   ....[66]....
        /*050c*/ 	.word	0x0000dae0
        /*0510*/ 	.word	0x00000017
        /*0514*/ 	.word	0x00000090
        /*0518*/ 	.short	0x010a
        /*051a*/ 	.byte	0x3f
	.zero		1


	//   ....[67]....
        /*051c*/ 	.word	0x0000dbb0
        /*0520*/ 	.word	0x00000007
        /*0524*/ 	.word	0x00000000
        /*0528*/ 	.short	0x010a
        /*052a*/ 	.byte	0x3f
	.zero		1


	//   ....[68]....
        /*052c*/ 	.word	0x0000dc00
        /*0530*/ 	.word	0x00000008
        /*0534*/ 	.word	0x00000000
        /*0538*/ 	.short	0x010a
        /*053a*/ 	.byte	0x3f
	.zero		1


	//   ....[69]....
        /*053c*/ 	.word	0x0000dc50
        /*0540*/ 	.word	0x00000009
        /*0544*/ 	.word	0x00000000
        /*0548*/ 	.short	0x010a
        /*054a*/ 	.byte	0x3f
	.zero		1


	//   ....[70]....
        /*054c*/ 	.word	0x0000dca0
        /*0550*/ 	.word	0x00000008
        /*0554*/ 	.word	0x00000000
        /*0558*/ 	.short	0x010a
        /*055a*/ 	.byte	0x3f
	.zero		1


	//   ....[71]....
        /*055c*/ 	.word	0x0000dcf0
        /*0560*/ 	.word	0x00000009
        /*0564*/ 	.word	0x00000000
        /*0568*/ 	.short	0x010a
        /*056a*/ 	.byte	0x3f
	.zero		1


	//   ....[72]....
        /*056c*/ 	.word	0x0000dd40
        /*0570*/ 	.word	0x00000008
        /*0574*/ 	.word	0x00000000
        /*0578*/ 	.short	0x010a
        /*057a*/ 	.byte	0x3f
	.zero		1


	//   ....[73]....
        /*057c*/ 	.word	0x0000dd90
        /*0580*/ 	.word	0x00000009
        /*0584*/ 	.word	0x00000000
        /*0588*/ 	.short	0x010a
        /*058a*/ 	.byte	0x3f
	.zero		1


	//   ....[74]....
        /*058c*/ 	.word	0x0000dde0
        /*0590*/ 	.word	0x00000008
        /*0594*/ 	.word	0x00000000
        /*0598*/ 	.short	0x010a
        /*059a*/ 	.byte	0x3f
	.zero		1


	//   ....[75]....
        /*059c*/ 	.word	0x0000de30
        /*05a0*/ 	.word	0x00000009
        /*05a4*/ 	.word	0x00000000
        /*05a8*/ 	.short	0x010a
        /*05aa*/ 	.byte	0x3f
	.zero		1


	//   ....[76]....
        /*05ac*/ 	.word	0x0000de80
        /*05b0*/ 	.word	0x00000008
        /*05b4*/ 	.word	0x00000000
        /*05b8*/ 	.short	0x010a
        /*05ba*/ 	.byte	0x3f
	.zero		1


	//   ....[77]....
        /*05bc*/ 	.word	0x0000ded0
        /*05c0*/ 	.word	0x00000009
        /*05c4*/ 	.word	0x00000000
        /*05c8*/ 	.short	0x010a
        /*05ca*/ 	.byte	0x3f
	.zero		1


	//   ....[78]....
        /*05cc*/ 	.word	0x0000df20
        /*05d0*/ 	.word	0x00000008
        /*05d4*/ 	.word	0x00000000
        /*05d8*/ 	.short	0x010a
        /*05da*/ 	.byte	0x3f
	.zero		1


	//   ....[79]....
        /*05dc*/ 	.word	0x0000df70
        /*05e0*/ 	.word	0x00000009
        /*05e4*/ 	.word	0x00000000
        /*05e8*/ 	.short	0x010a
        /*05ea*/ 	.byte	0x3f
	.zero		1


	//   ....[80]....
        /*05ec*/ 	.word	0x0000dfc0
        /*05f0*/ 	.word	0x00000008
        /*05f4*/ 	.word	0x00000000
        /*05f8*/ 	.short	0x010a
        /*05fa*/ 	.byte	0x3f
	.zero		1


	//   ....[81]....
        /*05fc*/ 	.word	0x0000e010
        /*0600*/ 	.word	0x00000009
        /*0604*/ 	.word	0x00000000
        /*0608*/ 	.short	0x010a
        /*060a*/ 	.byte	0x3f
	.zero		1


	//   ....[82]....
        /*060c*/ 	.word	0x0000e060
        /*0610*/ 	.word	0x00000008
        /*0614*/ 	.word	0x00000000
        /*0618*/ 	.short	0x010a
        /*061a*/ 	.byte	0x3f
	.zero		1


	//   ....[83]....
        /*061c*/ 	.word	0x0000e0b0
        /*0620*/ 	.word	0x0000000b
        /*0624*/ 	.word	0x00000000
        /*0628*/ 	.short	0x010a
        /*062a*/ 	.byte	0x3f
	.zero		1


	//----- nvinfo : EIATTR_NUM_MBARRIERS
	.align		4
.L_37:
        /*062c*/ 	.byte	0x03, 0x38
        /*062e*/ 	.short	0x0026


	//----- nvinfo : EIATTR_EXIT_INSTR_OFFSETS
	.align		4
        /*0630*/ 	.byte	0x04, 0x1c
        /*0632*/ 	.short	(.L_39 - .L_38)


	//   ....[0]....
.L_38:
        /*0634*/ 	.word	0x00000b60


	//   ....[1]....
        /*0638*/ 	.word	0x000013e0


	//   ....[2]....
        /*063c*/ 	.word	0x0000bbe0


	//   ....[3]....
        /*0640*/ 	.word	0x0000c160


	//   ....[4]....
        /*0644*/ 	.word	0x0000d9b0


	//----- nvinfo : EIATTR_MAX_THREADS
	.align		4
.L_39:
        /*0648*/ 	.byte	0x04, 0x05
        /*064a*/ 	.short	(.L_41 - .L_40)
.L_40:
        /*064c*/ 	.word	0x00000180
        /*0650*/ 	.word	0x00000001
        /*0654*/ 	.word	0x00000001


	//----- nvinfo : EIATTR_CRS_STACK_SIZE
	.align		4
.L_41:
        /*0658*/ 	.byte	0x04, 0x1e
        /*065a*/ 	.short	(.L_43 - .L_42)
.L_42:
        /*065c*/ 	.word	0x00000000


	//----- nvinfo : EIATTR_CBANK_PARAM_SIZE
	.align		4
.L_43:
        /*0660*/ 	.byte	0x03, 0x19
        /*0662*/ 	.short	0x0470


	//----- nvinfo : EIATTR_PARAM_CBANK
	.align		4
        /*0664*/ 	.byte	0x04, 0x0a
        /*0666*/ 	.short	(.L_45 - .L_44)
	.align		4
.L_44:
        /*0668*/ 	.word	index@(.nv.constant0._ZN7cutlass13device_kernelINS_4gemm6kernel13GemmUniversalIN4cute5tupleIJiiiiEEENS1_10collective13CollectiveMmaINS1_34MainloopSm90TmaGmmaWarpSpecializedILi18ENS5_IJNS4_1CILi2EEENSA_ILi1EEESC_EEENS1_35KernelTmaWarpSpecializedCooperativeEEENS5_IJNSA_ILi192EEESG_NSA_ILi32EEEEEEaNS5_IJlSC_lEEEaSJ_NS4_8TiledMMAINS4_8MMA_AtomIJNS4_4SM904GMMA27MMA_64x192x32_S32S8S8_SS_TNEEEENS4_6LayoutISD_NS5_IJSC_NSA_ILi0EEESR_EEEEENS5_IJNS4_10UnderscoreESU_SU_EEEEENS4_13SM90_TMA_LOADENS4_14ComposedLayoutINS4_7SwizzleILi1ELi4ELi3EEENS4_18smem_ptr_flag_bitsILi8EEENSQ_INS5_IJNSA_ILi8EEESH_EEENS5_IJSH_SC_EEEEEEEvNS4_8identityENS4_23SM90_TMA_LOAD_MULTICASTES17_vS18_EENS_8epilogue10collective6detail29Sm90TmaWarpSpecializedAdapterINS1C_15DefaultEpilogueIaSJ_SJ_NS1B_6thread17LinearCombinationIaLi1EiiLNS1G_9ScaleType4KindE0ELNS_15FloatRoundStyleE2EaEENS1_15EpilogueDefaultEEEEEvvEEEEvNT_6ParamsE)
        /*066c*/ 	.short	0x0210
        /*066e*/ 	.short	0x0470


	//----- nvinfo : EIATTR_SW_WAR
	.align		4
.L_45:
        /*0670*/ 	.byte	0x04, 0x36
        /*0672*/ 	.short	(.L_47 - .L_46)
.L_46:
        /*0674*/ 	.word	0x00000008
.L_47:


//--------------------- .nv.callgraph             --------------------------
	.section	.nv.callgraph,"",@"SHT_CUDA_CALLGRAPH"
	.align	4
	.sectionentsize	8
	.align		4
        /*0000*/ 	.word	0x00000000
	.align		4
        /*0004*/ 	.word	0xffffffff
	.align		4
        /*0008*/ 	.word	index@(_ZN7cutlass13device_kernelINS_4gemm6kernel13GemmUniversalIN4cute5tupleIJiiiiEEENS1_10collective13CollectiveMmaINS1_34MainloopSm90TmaGmmaWarpSpecializedILi18ENS5_IJNS4_1CILi2EEENSA_ILi1EEESC_EEENS1_35KernelTmaWarpSpecializedCooperativeEEENS5_IJNSA_ILi192EEESG_NSA_ILi32EEEEEEaNS5_IJlSC_lEEEaSJ_NS4_8TiledMMAINS4_8MMA_AtomIJNS4_4SM904GMMA27MMA_64x192x32_S32S8S8_SS_TNEEEENS4_6LayoutISD_NS5_IJSC_NSA_ILi0EEESR_EEEEENS5_IJNS4_10UnderscoreESU_SU_EEEEENS4_13SM90_TMA_LOADENS4_14ComposedLayoutINS4_7SwizzleILi1ELi4ELi3EEENS4_18smem_ptr_flag_bitsILi8EEENSQ_INS5_IJNSA_ILi8EEESH_EEENS5_IJSH_SC_EEEEEEEvNS4_8identityENS4_23SM90_TMA_LOAD_MULTICASTES17_vS18_EENS_8epilogue10collective6detail29Sm90TmaWarpSpecializedAdapterINS1C_15DefaultEpilogueIaSJ_SJ_NS1B_6thread17LinearCombinationIaLi1EiiLNS1G_9ScaleType4KindE0ELNS_15FloatRoundStyleE2EaEENS1_15EpilogueDefaultEEEEEvvEEEEvNT_6ParamsE)
	.align		4
        /*000c*/ 	.word	index@(__assertfail)
	.align		4
        /*0010*/ 	.word	0x00000000
	.align		4
        /*0014*/ 	.word	0xfffffffe
	.align		4
        /*0018*/ 	.word	0x00000000
	.align		4
        /*001c*/ 	.word	0xfffffffd
	.align		4
        /*0020*/ 	.word	0x00000000
	.align		4
        /*0024*/ 	.word	0xfffffffc


//--------------------- .nv.constant4             --------------------------
	.section	.nv.constant4,"a",@progbits
	.align	8
	.align		8
.nv.constant4:
        /*0000*/ 	.dword	__assertfail
	.align		8
        /*0008*/ 	.dword	__unnamed_1
	.align		8
        /*0010*/ 	.dword	_ZN39_INTERNAL_25a158bc_4_k_cu_3cce7285_42684cuda3std3__45__cpo5beginE
	.align		8
        /*0018*/ 	.dword	_ZN39_INTERNAL_25a158bc_4_k_cu_3cce7285_42684cuda3std3__45__cpo3endE
	.align		8
        /*0020*/ 	.dword	_ZN39_INTERNAL_25a158bc_4_k_cu_3cce7285_42684cuda3std3__45__cpo6cbeginE
	.align		8
        /*0028*/ 	.dword	_ZN39_INTERNAL_25a158bc_4_k_cu_3cce7285_42684cuda3std3__45__cpo4cendE
	.align		8
        /*0030*/ 	.dword	_ZN39_INTERNAL_25a158bc_4_k_cu_3cce7285_42684cuda3std3__441_GLOBAL__N__25a158bc_4_k_cu_3cce7285_42686ignoreE
	.align		8
        /*0038*/ 	.dword	_ZN39_INTERNAL_25a158bc_4_k_cu_3cce7285_42684cuda3std3__419piecewise_constructE
	.align		8
        /*0040*/ 	.dword	_ZN39_INTERNAL_25a158bc_4_k_cu_3cce7285_42684cuda3std3__48in_placeE
	.align		8
        /*0048*/ 	.dword	_ZN39_INTERNAL_25a158bc_4_k_cu_3cce7285_42684cuda3std6ranges3__45__cpo4swapE
	.align		8
        /*0050*/ 	.dword	_ZN39_INTERNAL_25a158bc_4_k_cu_3cce7285_42684cuda3std6ranges3__45__cpo9iter_moveE
	.align		8
        /*0058*/ 	.dword	_ZN39_INTERNAL_25a158bc_4_k_cu_3cce7285_42684cute7productE
	.align		8
        /*0060*/ 	.dword	_ZN39_INTERNAL_25a158bc_4_k_cu_3cce7285_42684cute1_E
	.align		8
        /*0068*/ 	.dword	$str$22
	.align		8
        /*0070*/ 	.dword	$str$23


//--------------------- .text._ZN7cutlass13device_kernelINS_4gemm6kernel13GemmUniversalIN4cute5tupleIJiiiiEEENS1_10collective13CollectiveMmaINS1_34MainloopSm90TmaGmmaWarpSpecializedILi18ENS5_IJNS4_1CILi2EEENSA_ILi1EEESC_EEENS1_35KernelTmaWarpSpecializedCooperativeEEENS5_IJNSA_ILi192EEESG_NSA_ILi32EEEEEEaNS5_IJlSC_lEEEaSJ_NS4_8TiledMMAINS4_8MMA_AtomIJNS4_4SM904GMMA27MMA_64x192x32_S32S8S8_SS_TNEEEENS4_6LayoutISD_NS5_IJSC_NSA_ILi0EEESR_EEEEENS5_IJNS4_10UnderscoreESU_SU_EEEEENS4_13SM90_TMA_LOADENS4_14ComposedLayoutINS4_7SwizzleILi1ELi4ELi3EEENS4_18smem_ptr_flag_bitsILi8EEENSQ_INS5_IJNSA_ILi8EEESH_EEENS5_IJSH_SC_EEEEEEEvNS4_8identityENS4_23SM90_TMA_LOAD_MULTICASTES17_vS18_EENS_8epilogue10collective6detail29Sm90TmaWarpSpecializedAdapterINS1C_15DefaultEpilogueIaSJ_SJ_NS1B_6thread17LinearCombinationIaLi1EiiLNS1G_9ScaleType4KindE0ELNS_15FloatRoundStyleE2EaEENS1_15EpilogueDefaultEEEEEvvEEEEvNT_6ParamsE --------------------------
	.section	.text._ZN7cutlass13device_kernelINS_4gemm6kernel13GemmUniversalIN4cute5tupleIJiiiiEEENS1_10collective13CollectiveMmaINS1_34MainloopSm90TmaGmmaWarpSpecializedILi18ENS5_IJNS4_1CILi2EEENSA_ILi1EEESC_EEENS1_35KernelTmaWarpSpecializedCooperativeEEENS5_IJNSA_ILi192EEESG_NSA_ILi32EEEEEEaNS5_IJlSC_lEEEaSJ_NS4_8TiledMMAINS4_8MMA_AtomIJNS4_4SM904GMMA27MMA_64x192x32_S32S8S8_SS_TNEEEENS4_6LayoutISD_NS5_IJSC_NSA_ILi0EEESR_EEEEENS5_IJNS4_10UnderscoreESU_SU_EEEEENS4_13SM90_TMA_LOADENS4_14ComposedLayoutINS4_7SwizzleILi1ELi4ELi3EEENS4_18smem_ptr_flag_bitsILi8EEENSQ_INS5_IJNSA_ILi8EEESH_EEENS5_IJSH_SC_EEEEEEEvNS4_8identityENS4_23SM90_TMA_LOAD_MULTICASTES17_vS18_EENS_8epilogue10collective6detail29Sm90TmaWarpSpecializedAdapterINS1C_15DefaultEpilogueIaSJ_SJ_NS1B_6thread17LinearCombinationIaLi1EiiLNS1G_9ScaleType4KindE0ELNS_15FloatRoundStyleE2EaEENS1_15EpilogueDefaultEEEEEvvEEEEvNT_6ParamsE,"ax",@progbits
	.align	128
.text._ZN7cutlass13device_kernelINS_4gemm6kernel13GemmUniversalIN4cute5tupleIJiiiiEEENS1_10collective13CollectiveMmaINS1_34MainloopSm90TmaGmmaWarpSpecializedILi18ENS5_IJNS4_1CILi2EEENSA_ILi1EEESC_EEENS1_35KernelTmaWarpSpecializedCooperativeEEENS5_IJNSA_ILi192EEESG_NSA_ILi32EEEEEEaNS5_IJlSC_lEEEaSJ_NS4_8TiledMMAINS4_8MMA_AtomIJNS4_4SM904GMMA27MMA_64x192x32_S32S8S8_SS_TNEEEENS4_6LayoutISD_NS5_IJSC_NSA_ILi0EEESR_EEEEENS5_IJNS4_10UnderscoreESU_SU_EEEEENS4_13SM90_TMA_LOADENS4_14ComposedLayoutINS4_7SwizzleILi1ELi4ELi3EEENS4_18smem_ptr_flag_bitsILi8EEENSQ_INS5_IJNSA_ILi8EEESH_EEENS5_IJSH_SC_EEEEEEEvNS4_8identityENS4_23SM90_TMA_LOAD_MULTICASTES17_vS18_EENS_8epilogue10collective6detail29Sm90TmaWarpSpecializedAdapterINS1C_15DefaultEpilogueIaSJ_SJ_NS1B_6thread17LinearCombinationIaLi1EiiLNS1G_9ScaleType4KindE0ELNS_15FloatRoundStyleE2EaEENS1_15EpilogueDefaultEEEEEvvEEEEvNT_6ParamsE:
        .type           _ZN7cutlass13device_kernelINS_4gemm6kernel13GemmUniversalIN4cute5tupleIJiiiiEEENS1_10collective13CollectiveMmaINS1_34MainloopSm90TmaGmmaWarpSpecializedILi18ENS5_IJNS4_1CILi2EEENSA_ILi1EEESC_EEENS1_35KernelTmaWarpSpecializedCooperativeEEENS5_IJNSA_ILi192EEESG_NSA_ILi32EEEEEEaNS5_IJlSC_lEEEaSJ_NS4_8TiledMMAINS4_8MMA_AtomIJNS4_4SM904GMMA27MMA_64x192x32_S32S8S8_SS_TNEEEENS4_6LayoutISD_NS5_IJSC_NSA_ILi0EEESR_EEEEENS5_IJNS4_10UnderscoreESU_SU_EEEEENS4_13SM90_TMA_LOADENS4_14ComposedLayoutINS4_7SwizzleILi1ELi4ELi3EEENS4_18smem_ptr_flag_bitsILi8EEENSQ_INS5_IJNSA_ILi8EEESH_EEENS5_IJSH_SC_EEEEEEEvNS4_8identityENS4_23SM90_TMA_LOAD_MULTICASTES17_vS18_EENS_8epilogue10collective6detail29Sm90TmaWarpSpecializedAdapterINS1C_15DefaultEpilogueIaSJ_SJ_NS1B_6thread17LinearCombinationIaLi1EiiLNS1G_9ScaleType4KindE0ELNS_15FloatRoundStyleE2EaEENS1_15EpilogueDefaultEEEEEvvEEEEvNT_6ParamsE,@function
        .size           _ZN7cutlass13device_kernelINS_4gemm6kernel13GemmUniversalIN4cute5tupleIJiiiiEEENS1_10collective13CollectiveMmaINS1_34MainloopSm90TmaGmmaWarpSpecializedILi18ENS5_IJNS4_1CILi2EEENSA_ILi1EEESC_EEENS1_35KernelTmaWarpSpecializedCooperativeEEENS5_IJNSA_ILi192EEESG_NSA_ILi32EEEEEEaNS5_IJlSC_lEEEaSJ_NS4_8TiledMMAINS4_8MMA_AtomIJNS4_4SM904GMMA27MMA_64x192x32_S32S8S8_SS_TNEEEENS4_6LayoutISD_NS5_IJSC_NSA_ILi0EEESR_EEEEENS5_IJNS4_10UnderscoreESU_SU_EEEEENS4_13SM90_TMA_LOADENS4_14ComposedLayoutINS4_7SwizzleILi1ELi4ELi3EEENS4_18smem_ptr_flag_bitsILi8EEENSQ_INS5_IJNSA_ILi8EEESH_EEENS5_IJSH_SC_EEEEEEEvNS4_8identityENS4_23SM90_TMA_LOAD_MULTICASTES17_vS18_EENS_8epilogue10collective6detail29Sm90TmaWarpSpecializedAdapterINS1C_15DefaultEpilogueIaSJ_SJ_NS1B_6thread17LinearCombinationIaLi1EiiLNS1G_9ScaleType4KindE0ELNS_15FloatRoundStyleE2EaEENS1_15EpilogueDefaultEEEEEvvEEEEvNT_6ParamsE,(.L_x_488 - _ZN7cutlass13device_kernelINS_4gemm6kernel13GemmUniversalIN4cute5tupleIJiiiiEEENS1_10collective13CollectiveMmaINS1_34MainloopSm90TmaGmmaWarpSpecializedILi18ENS5_IJNS4_1CILi2EEENSA_ILi1EEESC_EEENS1_35KernelTmaWarpSpecializedCooperativeEEENS5_IJNSA_ILi192EEESG_NSA_ILi32EEEEEEaNS5_IJlSC_lEEEaSJ_NS4_8TiledMMAINS4_8MMA_AtomIJNS4_4SM904GMMA27MMA_64x192x32_S32S8S8_SS_TNEEEENS4_6LayoutISD_NS5_IJSC_NSA_ILi0EEESR_EEEEENS5_IJNS4_10UnderscoreESU_SU_EEEEENS4_13SM90_TMA_LOADENS4_14ComposedLayoutINS4_7SwizzleILi1ELi4ELi3EEENS4_18smem_ptr_flag_bitsILi8EEENSQ_INS5_IJNSA_ILi8EEESH_EEENS5_IJSH_SC_EEEEEEEvNS4_8identityENS4_23SM90_TMA_LOAD_MULTICASTES17_vS18_EENS_8epilogue10collective6detail29Sm90TmaWarpSpecializedAdapterINS1C_15DefaultEpilogueIaSJ_SJ_NS1B_6thread17LinearCombinationIaLi1EiiLNS1G_9ScaleType4KindE0ELNS_15FloatRoundStyleE2EaEENS1_15EpilogueDefaultEEEEEvvEEEEvNT_6ParamsE)
        .other          _ZN7cutlass13device_kernelINS_4gemm6kernel13GemmUniversalIN4cute5tupleIJiiiiEEENS1_10collective13CollectiveMmaINS1_34MainloopSm90TmaGmmaWarpSpecializedILi18ENS5_IJNS4_1CILi2EEENSA_ILi1EEESC_EEENS1_35KernelTmaWarpSpecializedCooperativeEEENS5_IJNSA_ILi192EEESG_NSA_ILi32EEEEEEaNS5_IJlSC_lEEEaSJ_NS4_8TiledMMAINS4_8MMA_AtomIJNS4_4SM904GMMA27MMA_64x192x32_S32S8S8_SS_TNEEEENS4_6LayoutISD_NS5_IJSC_NSA_ILi0EEESR_EEEEENS5_IJNS4_10UnderscoreESU_SU_EEEEENS4_13SM90_TMA_LOADENS4_14ComposedLayoutINS4_7SwizzleILi1ELi4ELi3EEENS4_18smem_ptr_flag_bitsILi8EEENSQ_INS5_IJNSA_ILi8EEESH_EEENS5_IJSH_SC_EEEEEEEvNS4_8identityENS4_23SM90_TMA_LOAD_MULTICASTES17_vS18_EENS_8epilogue10collective6detail29Sm90TmaWarpSpecializedAdapterINS1C_15DefaultEpilogueIaSJ_SJ_NS1B_6thread17LinearCombinationIaLi1EiiLNS1G_9ScaleType4KindE0ELNS_15FloatRoundStyleE2EaEENS1_15EpilogueDefaultEEEEEvvEEEEvNT_6ParamsE,@"STO_CUDA_ENTRY STV_DEFAULT"
_ZN7cutlass13device_kernelINS_4gemm6kernel13GemmUniversalIN4cute5tupleIJiiiiEEENS1_10collective13CollectiveMmaINS1_34MainloopSm90TmaGmmaWarpSpecializedILi18ENS5_IJNS4_1CILi2EEENSA_ILi1EEESC_EEENS1_35KernelTmaWarpSpecializedCooperativeEEENS5_IJNSA_ILi192EEESG_NSA_ILi32EEEEEEaNS5_IJlSC_lEEEaSJ_NS4_8TiledMMAINS4_8MMA_AtomIJNS4_4SM904GMMA27MMA_64x192x32_S32S8S8_SS_TNEEEENS4_6LayoutISD_NS5_IJSC_NSA_ILi0EEESR_EEEEENS5_IJNS4_10UnderscoreESU_SU_EEEEENS4_13SM90_TMA_LOADENS4_14ComposedLayoutINS4_7SwizzleILi1ELi4ELi3EEENS4_18smem_ptr_flag_bitsILi8EEENSQ_INS5_IJNSA_ILi8EEESH_EEENS5_IJSH_SC_EEEEEEEvNS4_8identityENS4_23SM90_TMA_LOAD_MULTICASTES17_vS18_EENS_8epilogue10collective6detail29Sm90TmaWarpSpecializedAdapterINS1C_15DefaultEpilogueIaSJ_SJ_NS1B_6thread17LinearCombinationIaLi1EiiLNS1G_9ScaleType4KindE0ELNS_15FloatRoundStyleE2EaEENS1_15EpilogueDefaultEEEEEvvEEEEvNT_6ParamsE:
[----:B------:R-:W0:Y:S02]  /*0000*/  LDC R1, c[0x0][0x28] ;  /* 0x00000a00ff017b82 */ /* 0x000e240000000800 */
[----:B0-----:R-:W-:Y:S01]  /*0010*/  VIADD R1, R1, 0xfffffff0 ;  /* 0xfffffff001017836 */ /* 0x001fe20000000000 */
[----:B------:R-:W0:Y:S01]  /*0020*/  S2R R18, SR_TID.X ;  /* 0x0000000000127919 */ /* 0x000e220000002100 */
[----:B------:R-:W-:Y:S01]  /*0030*/  ELECT P0, URZ, PT ;  /* 0x00000000003f782f */ /* 0x000fe20003800000 */
[----:B------:R-:W-:Y:S01]  /*0040*/  BSSY B0, `(.L_x_0) ;  /* 0x000000f000007945 */ /* 0x000fe20003800000 */
[--C-:B0-----:R-:W-:Y:S02]  /*0050*/  SHF.R.U32.HI R0, RZ, 0x5, R18.reuse ;  /* 0x00000005ff007819 */ /* 0x101fe40000011612 */
[----:B------:R-:W-:-:S03]  /*0060*/  SHF.R.U32.HI R3, RZ, 0x7, R18 ;  /* 0x00000007ff037819 */ /* 0x000fc60000011612 */
[----:B------:R-:W0:Y:S04]  /*0070*/  SHFL.IDX PT, R2, R0, RZ, 0x1f ;  /* 0x00001fff00027589 */ /* 0x000e2800000e0000 */
[----:B------:R1:W2:Y:S01]  /*0080*/  SHFL.IDX PT, R5, R3, RZ, 0x1f ;  /* 0x00001fff03057589 */ /* 0x0002a200000e0000 */
[----:B0-----:R-:W-:-:S13]  /*0090*/  ISETP.NE.OR P0, PT, R2, RZ, !P0 ;  /* 0x000000ff0200720c */ /* 0x001fda0004705670 */
[----:B-12---:R-:W-:Y:S05]  /*00a0*/  @P0 BRA `(.L_x_1) ;  /* 0x0000000000200947 */ /* 0x006fea0003800000 */
[----:B------:R-:W-:Y:S02]  /*00b0*/  ULDC.64 UR4, c[0x0][0x198] ;  /* 0x0000660000047ab9 */ /* 0x000fe40000000a00 */
[----:B------:R-:W-:Y:S02]  /*00c0*/  UIADD3 UR6, UP0, UR4, 0xf0, URZ ;  /* 0x000000f004067890 */ /* 0x000fe4000ff1e03f */
[----:B------:R-:W-:Y:S02]  /*00d0*/  UIADD3 UR4, UP1, UR4, 0x1f0, URZ ;  /* 0x000001f004047890 */ /* 0x000fe4000ff3e03f */
[----:B------:R-:W-:Y:S02]  /*00e0*/  UIADD3.X UR7, URZ, UR5, URZ, UP0, !UPT ;  /* 0x000000053f077290 */ /* 0x000fe400087fe43f */
[----:B------:R-:W-:-:S07]  /*00f0*/  UIADD3.X UR5, URZ, UR5, URZ, UP1, !UPT ;  /* 0x000000053f057290 */ /* 0x000fce0008ffe43f */
[----:B------:R0:W-:Y:S02]  /*0100*/  UTMACCTL.PF [UR6] ;  /* 0x00000000060079b9 */ /* 0x0001e40008040000 */
[----:B------:R0:W-:Y:S02]  /*0110*/  UTMACCTL.PF [UR4] ;  /* 0x00000000040079b9 */ /* 0x0001e40008040000 */
[----:B0-----:R-:W-:Y:S01]  /*0120*/  NOP ;  /* 0x0000000000007918 */ /* 0x001fe20000000000 */
.L_x_1:
[----:B------:R-:W-:Y:S05]  /*0130*/  BSYNC B0 ;  /* 0x0000000000007941 */ /* 0x000fea0003800000 */
.L_x_0:
[----:B------:R-:W0:Y:S02]  /*0140*/  SHFL.IDX PT, R3, R0, RZ, 0x1f ;  /* 0x00001fff00037589 */ /* 0x000e2400000e0000 */
[----:B0-----:R-:W-:-:S13]  /*0150*/  ISETP.NE.AND P0, PT, R3, RZ, PT ;  /* 0x000000ff0300720c */ /* 0x001fda0003f05270 */
[----:B------:R-:W-:Y:S05]  /*0160*/  @P0 BRA `(.L_x_2) ;  /* 0x0000000000d40947 */ /* 0x000fea0003800000 */
[----:B------:R-:W-:Y:S01]  /*0170*/  ELECT P0, URZ, PT ;  /* 0x00000000003f782f */ /* 0x000fe20003800000 */
[----:B------:R-:W-:-:S12]  /*0180*/  BSSY B0, `(.L_x_2) ;  /* 0x0000033000007945 */ /* 0x000fd80003800000 */
[----:B------:R-:W-:Y:S05]  /*0190*/  @!P0 BRA `(.L_x_3) ;  /* 0x0000000000c48947 */ /* 0x000fea0003800000 */
[----:B------:R-:W0:Y:S01]  /*01a0*/  S2UR UR8, SR_CgaCtaId ;  /* 0x00000000000879c3 */ /* 0x000e220000008800 */
[----:B------:R-:W-:Y:S01]  /*01b0*/  UMOV UR4, 0x400 ;  /* 0x0000040000047882 */ /* 0x000fe20000000000 */
[----:B------:R-:W-:Y:S01]  /*01c0*/  UMOV UR5, 0x1 ;  /* 0x0000000100057882 */ /* 0x000fe20000000000 */
[----:B------:R-:W-:Y:S02]  /*01d0*/  UMOV UR6, 0x4 ;  /* 0x0000000400067882 */ /* 0x000fe40000000000 */
[----:B------:R-:W-:-:S04]  /*01e0*/  UIADD3 UR6, -UR6, 0x100000, URZ ;  /* 0x0010000006067890 */ /* 0x000fc8000fffe13f */
[----:B------:R-:W-:Y:S02]  /*01f0*/  USHF.L.U32 UR7, UR6, 0xb, URZ ;  /* 0x0000000b06077899 */ /* 0x000fe4000800063f */
[----:B------:R-:W-:Y:S02]  /*0200*/  USHF.L.U32 UR6, UR6, 0x1, URZ ;  /* 0x0000000106067899 */ /* 0x000fe4000800063f */
[----:B0-----:R-:W-:Y:S02]  /*0210*/  ULEA UR8, UR8, UR4, 0x18 ;  /* 0x0000000408087291 */ /* 0x001fe4000f8ec03f */
[----:B------:R-:W-:-:S04]  /*0220*/  UIADD3 UR4, -UR5, 0x100000, URZ ;  /* 0x0010000005047890 */ /* 0x000fc8000fffe13f */
[----:B------:R-:W-:Y:S02]  /*0230*/  USHF.L.U32 UR5, UR4, 0xb, URZ ;  /* 0x0000000b04057899 */ /* 0x000fe4000800063f */
[----:B------:R-:W-:Y:S01]  /*0240*/  USHF.L.U32 UR4, UR4, 0x1, URZ ;  /* 0x0000000104047899 */ /* 0x000fe2000800063f */
[----:B------:R-:W0:Y:S11]  /*0250*/  FENCE.VIEW.ASYNC.S ;  /* 0x00000000000073c6 */ /* 0x000e360000000000 */
[----:B0-----:R0:W1:Y:S01]  /*0260*/  SYNCS.EXCH.64 URZ, [UR8], UR4 ;  /* 0x00000004083f75b2 */ /* 0x0010620008000100 */
[----:B------:R0:W2:Y:S01]  /*0270*/  SYNCS.EXCH.64 URZ, [UR8+0x90], UR6 ;  /* 0x00009006083f75b2 */ /* 0x0000a20008000100 */
[----:B------:R0:W3:Y:S01]  /*0280*/  SYNCS.EXCH.64 URZ, [UR8+0x8], UR4 ;  /* 0x00000804083f75b2 */ /* 0x0000e20008000100 */
[----:B------:R0:W4:Y:S01]  /*0290*/  SYNCS.EXCH.64 URZ, [UR8+0x98], UR6 ;  /* 0x00009806083f75b2 */ /* 0x0001220008000100 */
[----:B------:R0:W0:Y:S01]  /*02a0*/  SYNCS.EXCH.64 URZ, [UR8+0x10], UR4 ;  /* 0x00001004083f75b2 */ /* 0x0000220008000100 */
        /* <DEDUP_REMOVED lines=31> */
[----:B-1234-:R-:W-:Y:S01]  /*04a0*/  NOP ;  /* 0x0000000000007918 */ /* 0x01efe20000000000 */
.L_x_3:
[----:B0-----:R-:W-:Y:S05]  /*04b0*/  BSYNC B0 ;  /* 0x0000000000007941 */ /* 0x001fea0003800000 */
.L_x_2:
[----:B------:R-:W-:Y:S01]  /*04c0*/  SHF.R.S32.HI R7, RZ, 0x1f, R18 ;  /* 0x0000001fff077819 */ /* 0x000fe20000011412 */
[----:B------:R-:W0:Y:S01]  /*04d0*/  SHFL.IDX PT, R0, R0, RZ, 0x1f ;  /* 0x00001fff00007589 */ /* 0x000e2200000e0000 */
[----:B------:R-:W1:Y:S01]  /*04e0*/  S2UR UR8, SR_CTAID.X ;  /* 0x00000000000879c3 */ /* 0x000e620000002500 */
[----:B------:R-:W-:Y:S02]  /*04f0*/  ELECT P0, URZ, PT ;  /* 0x00000000003f782f */ /* 0x000fe40003800000 */
[----:B------:R-:W-:Y:S01]  /*0500*/  LEA.HI R7, R7, R18, RZ, 0x7 ;  /* 0x0000001207077211 */ /* 0x000fe200078f38ff */
[----:B------:R-:W2:Y:S01]  /*0510*/  S2R R4, SR_CTAID.Y ;  /* 0x0000000000047919 */ /* 0x000ea20000002600 */
[----:B------:R-:W-:Y:S01]  /*0520*/  SHF.R.S32.HI R8, RZ, 0x1f, R3 ;  /* 0x0000001fff087819 */ /* 0x000fe20000011403 */
[----:B------:R-:W-:Y:S01]  /*0530*/  ULDC UR4, c[0x0][0x150] ;  /* 0x0000540000047ab9 */ /* 0x000fe20000000800 */
[----:B------:R-:W-:Y:S01]  /*0540*/  LOP3.LUT R7, R7, 0xffffff80, RZ, 0xc0, !PT ;  /* 0xffffff8007077812 */ /* 0x000fe200078ec0ff */
[----:B------:R-:W-:Y:S01]  /*0550*/  NOP ;  /* 0x0000000000007918 */ /* 0x000fe20000000000 */
[----:B------:R-:W-:Y:S01]  /*0560*/  LEA.HI R8, R8, R3, RZ, 0x2 ;  /* 0x0000000308087211 */ /* 0x000fe200078f10ff */
[----:B------:R-:W3:Y:S01]  /*0570*/  LDC R10, c[0x0][0x144] ;  /* 0x00005100ff0a7b82 */ /* 0x000ee20000000800 */
[----:B------:R-:W-:Y:S01]  /*0580*/  NOP ;  /* 0x0000000000007918 */ /* 0x000fe20000000000 */
[----:B------:R-:W-:Y:S01]  /*0590*/  IMAD.IADD R6, R18, 0x1, -R7 ;  /* 0x0000000112067824 */ /* 0x000fe200078e0a07 */
[----:B------:R-:W-:Y:S01]  /*05a0*/  LOP3.LUT R8, R8, 0x3ffffffc, RZ, 0xc0, !PT ;  /* 0x3ffffffc08087812 */ /* 0x000fe200078ec0ff */
[----:B------:R-:W-:Y:S01]  /*05b0*/  IMAD.MOV.U32 R22, RZ, RZ, 0x1 ;  /* 0x00000001ff167424 */ /* 0x000fe200078e00ff */
[----:B------:R-:W-:-:S02]  /*05c0*/  ISETP.NE.AND P3, PT, R5, RZ, PT ;  /* 0x000000ff0500720c */ /* 0x000fc40003f65270 */
[----:B------:R-:W-:Y:S01]  /*05d0*/  SHF.R.S32.HI R7, RZ, 0x1f, R6 ;  /* 0x0000001fff077819 */ /* 0x000fe20000011406 */
[----:B------:R-:W-:Y:S01]  /*05e0*/  IMAD.IADD R8, R3, 0x1, -R8 ;  /* 0x0000000103087824 */ /* 0x000fe200078e0a08 */
[----:B------:R-:W4:Y:S02]  /*05f0*/  LDC R13, c[0x0][0x140] ;  /* 0x00005000ff0d7b82 */ /* 0x000f240000000800 */
[----:B------:R-:W-:Y:S02]  /*0600*/  LEA.HI R7, R7, R6, RZ, 0x3 ;  /* 0x0000000607077211 */ /* 0x000fe400078f18ff */
[----:B0-----:R-:W-:Y:S02]  /*0610*/  ISETP.NE.OR P0, PT, R0, RZ, !P0 ;  /* 0x000000ff0000720c */ /* 0x001fe40004705670 */
[--C-:B------:R-:W-:Y:S02]  /*0620*/  SHF.R.S32.HI R0, RZ, 0x3, R7.reuse ;  /* 0x00000003ff007819 */ /* 0x100fe40000011407 */
[----:B------:R-:W-:-:S02]  /*0630*/  SHF.R.S32.HI R7, RZ, 0x1f, R7 ;  /* 0x0000001fff077819 */ /* 0x000fc40000011407 */
[----:B-1----:R-:W-:Y:S02]  /*0640*/  I2FP.F32.U32 R9, UR8 ;  /* 0x0000000800097c45 */ /* 0x002fe40008201000 */
[----:B------:R-:W-:-:S03]  /*0650*/  LEA.HI R7, R7, R0, RZ, 0x2 ;  /* 0x0000000007077211 */ /* 0x000fc600078f10ff */
[----:B------:R-:W-:Y:S01]  /*0660*/  FMUL R9, R9, UR4 ;  /* 0x0000000409097c20 */ /* 0x000fe20008400000 */
[----:B------:R-:W-:Y:S01]  /*0670*/  LOP3.LUT R7, R7, 0xfffffffc, RZ, 0xc0, !PT ;  /* 0xfffffffc07077812 */ /* 0x000fe200078ec0ff */
[----:B------:R-:W-:Y:S01]  /*0680*/  VOTEU.ALL UP0, P0 ;  /* 0x00000000003f7886 */ /* 0x000fe20000000000 */
[----:B--2---:R-:W-:Y:S01]  /*0690*/  I2FP.F32.U32 R3, R4 ;  /* 0x0000000400037245 */ /* 0x004fe20000201000 */
[----:B------:R-:W-:Y:S01]  /*06a0*/  ULDC UR4, c[0x0][0x154] ;  /* 0x0000550000047ab9 */ /* 0x000fe20000000800 */
[----:B------:R-:W-:Y:S01]  /*06b0*/  VOTEU.ALL UP1, P0 ;  /* 0x00000000003f7886 */ /* 0x000fe20000020000 */
[----:B------:R-:W0:Y:S01]  /*06c0*/  F2I.U32.TRUNC.NTZ R9, R9 ;  /* 0x0000000900097305 */ /* 0x000e22000020f000 */
[----:B------:R-:W-:Y:S01]  /*06d0*/  IMAD.IADD R7, R0, 0x1, -R7 ;  /* 0x0000000100077824 */ /* 0x000fe200078e0a07 */
[----:B------:R-:W1:Y:S01]  /*06e0*/  @!UP0 S2UR UR7, SR_CgaCtaId ;  /* 0x00000000000789c3 */ /* 0x000e620000008800 */
[----:B------:R-:W-:Y:S01]  /*06f0*/  FMUL R12, R3, UR4 ;  /* 0x00000004030c7c20 */ /* 0x000fe20008400000 */
[----:B------:R-:W-:Y:S01]  /*0700*/  UMOV UR4, 0x20 ;  /* 0x0000002000047882 */ /* 0x000fe20000000000 */
[----:B------:R-:W-:Y:S01]  /*0710*/  IMAD R8, R8, 0x4, R7 ;  /* 0x0000000408087824 */ /* 0x000fe200078e0207 */
[----:B------:R-:W-:Y:S01]  /*0720*/  @!UP0 UMOV UR6, 0x400 ;  /* 0x0000040000068882 */ /* 0x000fe20000000000 */
[----:B------:R-:W-:-:S04]  /*0730*/  @!UP0 UIADD3 UR4, -UR4, 0x100000, URZ ;  /* 0x0010000004048890 */ /* 0x000fc8000fffe13f */
[----:B------:R-:W-:Y:S02]  /*0740*/  @!UP0 USHF.L.U32 UR5, UR4, 0xb, URZ ;  /* 0x0000000b04058899 */ /* 0x000fe4000800063f */
[----:B------:R-:W-:Y:S01]  /*0750*/  @!UP0 USHF.L.U32 UR4, UR4, 0x1, URZ ;  /* 0x0000000104048899 */ /* 0x000fe2000800063f */
[----:B----4-:R-:W-:Y:S01]  /*0760*/  ISETP.EQ.U32.AND P2, PT, R13, 0x1, PT ;  /* 0x000000010d00780c */ /* 0x010fe20003f42070 */
[----:B------:R-:W2:Y:S01]  /*0770*/  F2I.U32.TRUNC.NTZ R12, R12 ;  /* 0x0000000c000c7305 */ /* 0x000ea2000020f000 */
[----:B------:R-:W-:Y:S01]  /*0780*/  LEA.HI R0, R8, R8, RZ, 0x1 ;  /* 0x0000000808007211 */ /* 0x000fe200078f08ff */
[----:B------:R-:W4:Y:S03]  /*0790*/  LDC R7, c[0x0][0x148] ;  /* 0x00005200ff077b82 */ /* 0x000f260000000800 */
[----:B------:R-:W-:Y:S01]  /*07a0*/  LOP3.LUT R11, R0, 0xfffffffe, RZ, 0xc0, !PT ;  /* 0xfffffffe000b7812 */ /* 0x000fe200078ec0ff */
[----:B0-----:R-:W-:Y:S01]  /*07b0*/  IMAD.MOV R15, RZ, RZ, -R9 ;  /* 0x000000ffff0f7224 */ /* 0x001fe200078e0a09 */
[----:B------:R-:W-:-:S03]  /*07c0*/  SHF.R.S32.HI R9, RZ, 0x1f, R2 ;  /* 0x0000001fff097819 */ /* 0x000fc60000011402 */
[----:B---3--:R-:W-:Y:S01]  /*07d0*/  IMAD R3, R10, R15, UR8 ;  /* 0x000000080a037e24 */ /* 0x008fe2000f8e020f */
[----:B------:R-:W-:Y:S01]  /*07e0*/  LEA.HI R9, R9, R2, RZ, 0x2 ;  /* 0x0000000209097211 */ /* 0x000fe200078f10ff */
[C---:B------:R-:W-:Y:S02]  /*07f0*/  IMAD.IADD R0, R8.reuse, 0x1, -R11 ;  /* 0x0000000108007824 */ /* 0x040fe400078e0a0b */
[----:B------:R-:W-:Y:S01]  /*0800*/  IMAD.SHL.U32 R11, R8, 0x4, RZ ;  /* 0x00000004080b7824 */ /* 0x000fe200078e00ff */
[----:B------:R-:W-:Y:S01]  /*0810*/  LOP3.LUT R9, R9, 0xfffffffc, RZ, 0xc0, !PT ;  /* 0xfffffffc09097812 */ /* 0x000fe200078ec0ff */
[----:B--2---:R-:W-:Y:S01]  /*0820*/  IMAD.MOV R24, RZ, RZ, -R12 ;  /* 0x000000ffff187224 */ /* 0x004fe200078e0a0c */
[----:B------:R-:W-:Y:S01]  /*0830*/  ISETP.NE.AND P4, PT, R0, R3, PT ;  /* 0x000000030000720c */ /* 0x000fe20003f85270 */
[----:B-1----:R-:W-:Y:S01]  /*0840*/  @!UP0 ULEA UR6, UR7, UR6, 0x18 ;  /* 0x0000000607068291 */ /* 0x002fe2000f8ec03f */
[----:B------:R-:W-:Y:S01]  /*0850*/  LOP3.LUT R14, R8, 0xc, R11, 0x78, !PT ;  /* 0x0000000c080e7812 */ /* 0x000fe200078e780b */
[----:B------:R-:W-:Y:S01]  /*0860*/  IMAD.IADD R0, R2, 0x1, -R9 ;  /* 0x0000000102007824 */ /* 0x000fe200078e0a09 */
[----:B------:R-:W-:Y:S01]  /*0870*/  VOTEU.ALL UP0, P0 ;  /* 0x00000000003f7886 */ /* 0x000fe20000000000 */
[----:B------:R-:W-:Y:S01]  /*0880*/  LOP3.LUT P0, RZ, R6, 0x7, RZ, 0xc0, !PT ;  /* 0x0000000706ff7812 */ /* 0x000fe2000780c0ff */
[----:B------:R-:W-:Y:S01]  /*0890*/  VIADD R6, R5, 0xffffffff ;  /* 0xffffffff05067836 */ /* 0x000fe20000000000 */
[----:B------:R0:W-:Y:S01]  /*08a0*/  STL [R1+0x8], R14 ;  /* 0x0000080e01007387 */ /* 0x0001e20000100800 */
[----:B------:R-:W-:Y:S01]  /*08b0*/  ISETP.NE.AND P1, PT, R0, 0x3, PT ;  /* 0x000000030000780c */ /* 0x000fe20003f25270 */
[----:B----4-:R-:W-:Y:S01]  /*08c0*/  IMAD R9, R7, R24, R4 ;  /* 0x0000001807097224 */ /* 0x010fe200078e0204 */
[----:B------:R-:W-:-:S02]  /*08d0*/  ISETP.LT.U32.AND P0, PT, R14, 0x2, !P0 ;  /* 0x000000020e00780c */ /* 0x000fc40004701070 */
[----:B------:R-:W-:Y:S01]  /*08e0*/  ISETP.EQ.OR P1, PT, R0, RZ, !P1 ;  /* 0x000000ff0000720c */ /* 0x000fe20004f22670 */
[----:B------:R-:W1:Y:S02]  /*08f0*/  FENCE.VIEW.ASYNC.S ;  /* 0x00000000000073c6 */ /* 0x000e640000000000 */
[----:B-1----:R0:W1:Y:S01]  /*0900*/  @!UP0 SYNCS.EXCH.64 URZ, [UR6+0x130], UR4 ;  /* 0x00013004063f85b2 */ /* 0x0020620008000100 */
[----:B------:R-:W-:Y:S02]  /*0910*/  @P4 LEA.HI R2, R14, R14, RZ, 0x1 ;  /* 0x0000000e0e024211 */ /* 0x000fe400078f08ff */
[----:B------:R-:W-:Y:S02]  /*0920*/  ISETP.EQ.AND P1, PT, R5, RZ, P1 ;  /* 0x000000ff0500720c */ /* 0x000fe40000f22270 */
[----:B------:R-:W-:Y:S02]  /*0930*/  @P4 SHF.R.S32.HI R2, RZ, 0x1, R2 ;  /* 0x00000001ff024819 */ /* 0x000fe40000011402 */
[----:B------:R-:W-:-:S02]  /*0940*/  ISETP.GE.U32.AND P6, PT, R6, 0x2, PT ;  /* 0x000000020600780c */ /* 0x000fc40003fc6070 */
[----:B------:R-:W-:Y:S02]  /*0950*/  @P4 ISETP.NE.AND P5, PT, R2, R9, PT ;  /* 0x000000090200420c */ /* 0x000fe40003fa5270 */
[----:B------:R-:W-:Y:S02]  /*0960*/  SEL R9, RZ, 0x1, !P0 ;  /* 0x00000001ff097807 */ /* 0x000fe40004000000 */
[----:B------:R-:W-:Y:S02]  /*0970*/  @P4 SEL R22, RZ, 0x1, P5 ;  /* 0x00000001ff164807 */ /* 0x000fe40002800000 */
[----:B------:R-:W-:Y:S01]  /*0980*/  SEL R19, RZ, 0x1, !P1 ;  /* 0x00000001ff137807 */ /* 0x000fe20004800000 */
[----:B------:R0:W2:Y:S01]  /*0990*/  @!UP1 SYNCS.EXCH.64 URZ, [UR6+0x138], UR4 ;  /* 0x00013804063f95b2 */ /* 0x0000a20008000100 */
[----:B------:R-:W-:Y:S01]  /*09a0*/  LOP3.LUT R22, R22, R9, RZ, 0xc0, !PT ;  /* 0x0000000916167212 */ /* 0x000fe200078ec0ff */
[----:B------:R-:W-:Y:S01]  /*09b0*/  NOP ;  /* 0x0000000000007918 */ /* 0x000fe20000000000 */
[----:B------:R-:W-:Y:S01]  /*09c0*/  SEL R19, R19, 0x2, P6 ;  /* 0x0000000213137807 */ /* 0x000fe20003000000 */
[----:B0-----:R-:W-:Y:S06]  /*09d0*/  @!P2 BRA `(.L_x_4) ;  /* 0x000000000008a947 */ /* 0x001fec0003800000 */
[----:B-12---:R-:W-:Y:S01]  /*09e0*/  UCGABAR_ARV ;  /* 0x00000000000079c7 */ /* 0x006fe20008000000 */
[----:B------:R-:W-:Y:S05]  /*09f0*/  BRA `(.L_x_5) ;  /* 0x0000000000047947 */ /* 0x000fea0003800000 */
.L_x_4:
[----:B-12---:R-:W-:Y:S01]  /*0a00*/  NOP ;  /* 0x0000000000007918 */ /* 0x006fe20000000000 */
.L_x_5:
[----:B------:R-:W0:Y:S01]  /*0a10*/  LDC R2, c[0x0][0x65c] ;  /* 0x00019700ff027b82 */ /* 0x000e220000000800 */
[----:B------:R-:W-:Y:S02]  /*0a20*/  IMAD.U32 R8, RZ, RZ, UR8 ;  /* 0x00000008ff087e24 */ /* 0x000fe4000f8e00ff */
[----:B------:R-:W-:Y:S01]  /*0a30*/  IMAD.MOV.U32 R9, RZ, RZ, RZ ;  /* 0x000000ffff097224 */ /* 0x000fe200078e00ff */
[----:B0-----:R-:W-:-:S13]  /*0a40*/  ISETP.NE.AND P1, PT, R2, 0x1, PT ;  /* 0x000000010200780c */ /* 0x001fda0003f25270 */
[----:B------:R-:W0:Y:S01]  /*0a50*/  @P1 LDC R11, c[0x0][0x10] ;  /* 0x00000400ff0b1b82 */ /* 0x000e220000000800 */
[----:B------:R-:W-:Y:S02]  /*0a60*/  @P1 IMAD.MOV.U32 R5, RZ, RZ, RZ ;  /* 0x000000ffff051224 */ /* 0x000fe400078e00ff */
[----:B------:R-:W-:-:S05]  /*0a70*/  @P1 IMAD.MOV.U32 R15, RZ, RZ, RZ ;  /* 0x000000ffff0f1224 */ /* 0x000fca00078e00ff */
[----:B------:R-:W1:Y:S01]  /*0a80*/  @!P1 LDC R13, c[0x0][0xc] ;  /* 0x00000300ff0d9b82 */ /* 0x000e620000000800 */
[----:B0-----:R-:W-:-:S04]  /*0a90*/  @P1 IMAD.WIDE.U32 R10, R11, UR8, R4 ;  /* 0x000000080b0a1c25 */ /* 0x001fc8000f8e0004 */
[----:B------:R-:W-:Y:S02]  /*0aa0*/  @P1 IMAD.MOV.U32 R17, RZ, RZ, R10 ;  /* 0x000000ffff111224 */ /* 0x000fe400078e000a */
[----:B------:R-:W-:Y:S02]  /*0ab0*/  @P1 IMAD.IADD R16, R11, 0x1, R15 ;  /* 0x000000010b101824 */ /* 0x000fe400078e020f */
[----:B-1----:R-:W-:-:S04]  /*0ac0*/  @!P1 IMAD.WIDE.U32 R8, R4, R13, R8 ;  /* 0x0000000d04089225 */ /* 0x002fc800078e0008 */
[----:B------:R-:W-:Y:S02]  /*0ad0*/  @!P1 IMAD.MOV.U32 R17, RZ, RZ, R8 ;  /* 0x000000ffff119224 */ /* 0x000fe400078e0008 */
[----:B------:R-:W-:Y:S01]  /*0ae0*/  @!P1 IMAD.MOV.U32 R16, RZ, RZ, R9 ;  /* 0x000000ffff109224 */ /* 0x000fe200078e0009 */
[----:B------:R-:W-:Y:S06]  /*0af0*/  @!P2 BRA `(.L_x_6) ;  /* 0x00000000000ca947 */ /* 0x000fec0003800000 */
[----:B------:R-:W-:Y:S01]  /*0b00*/  UCGABAR_WAIT ;  /* 0x0000000000007dc7 */ /* 0x000fe20008000000 */
[----:B------:R-:W-:Y:S01]  /*0b10*/  CCTL.IVALL ;  /* 0x00000000ff00798f */ /* 0x000fe20002000000 */
[----:B------:R-:W-:Y:S05]  /*0b20*/  BRA `(.L_x_7) ;  /* 0x0000000000047947 */ /* 0x000fea0003800000 */
.L_x_6:
[----:B------:R-:W-:Y:S06]  /*0b30*/  BAR.SYNC.DEFER_BLOCKING 0x0 ;  /* 0x0000000000007b1d */ /* 0x000fec0000010000 */
.L_x_7:
[----:B------:R-:W-:Y:S05]  /*0b40*/  @!P3 BRA `(.L_x_8) ;  /* 0x000000b00028b947 */ /* 0x000fea0003800000 */
[----:B------:R-:W-:-:S13]  /*0b50*/  ISETP.GT.U32.AND P0, PT, R6, 0x1, PT ;  /* 0x000000010600780c */ /* 0x000fda0003f04070 */
[----:B------:R-:W-:Y:S05]  /*0b60*/  @P0 EXIT ;  /* 0x000000000000094d */ /* 0x000fea0003800000 */
[----:B------:R-:W-:Y:S01]  /*0b70*/  IMAD.MOV.U32 R8, RZ, RZ, -0x1 ;  /* 0xffffffffff087424 */ /* 0x000fe200078e00ff */
[----:B------:R-:W-:Y:S01]  /*0b80*/  ULDC.64 UR4, c[0x0][0x650] ;  /* 0x0001940000047ab9 */ /* 0x000fe20000000a00 */
[----:B------:R-:W-:Y:S01]  /*0b90*/  IMAD.MOV.U32 R6, RZ, RZ, -0x1 ;  /* 0xffffffffff067424 */ /* 0x000fe200078e00ff */
[----:B------:R-:W-:Y:S01]  /*0ba0*/  ISETP.GE.U32.AND P0, PT, R17, UR4, PT ;  /* 0x0000000411007c0c */ /* 0x000fe2000bf06070 */
[----:B------:R-:W-:Y:S01]  /*0bb0*/  IMAD.MOV.U32 R23, RZ, RZ, -0x1 ;  /* 0xffffffffff177424 */ /* 0x000fe200078e00ff */
[----:B------:R0:W-:Y:S01]  /*0bc0*/  STL [R1+0x4], R8 ;  /* 0x0000040801007387 */ /* 0x0001e20000100800 */
[----:B------:R-:W-:Y:S02]  /*0bd0*/  PRMT R0, RZ, 0x7610, R0 ;  /* 0x00007610ff007816 */ /* 0x000fe40000000000 */
[----:B------:R-:W-:Y:S01]  /*0be0*/  ISETP.GE.U32.AND.EX P0, PT, R16, UR5, PT, P0 ;  /* 0x0000000510007c0c */ /* 0x000fe2000bf06100 */
[----:B------:R0:W-:-:S12]  /*0bf0*/  STL [R1], R6 ;  /* 0x0000000601007387 */ /* 0x0001d80000100800 */
[----:B0-----:R-:W-:Y:S05]  /*0c00*/  @P0 BRA `(.L_x_9) ;  /* 0x00000004003c0947 */ /* 0x001fea0003800000 */
[----:B------:R-:W0:Y:S01]  /*0c10*/  LDC.64 R20, c[0x0][0x628] ;  /* 0x00018a00ff147b82 */ /* 0x000e220000000a00 */
[----:B------:R-:W-:Y:S02]  /*0c20*/  IMAD.MOV.U32 R8, RZ, RZ, R17 ;  /* 0x000000ffff087224 */ /* 0x000fe400078e0011 */
[----:B------:R-:W-:-:S05]  /*0c30*/  IMAD.MOV.U32 R9, RZ, RZ, R16 ;  /* 0x000000ffff097224 */ /* 0x000fca00078e0010 */
[----:B------:R-:W1:Y:S08]  /*0c40*/  LDC R6, c[0x0][0x630] ;  /* 0x00018c00ff067b82 */ /* 0x000e700000000800 */
[----:B------:R-:W2:Y:S01]  /*0c50*/  LDC.64 R26, c[0x0][0x620] ;  /* 0x00018800ff1a7b82 */ /* 0x000ea20000000a00 */
[----:B0-----:R-:W-:-:S04]  /*0c60*/  ISETP.NE.U32.AND P0, PT, R20, RZ, PT ;  /* 0x000000ff1400720c */ /* 0x001fc80003f05070 */
[----:B------:R-:W-:-:S13]  /*0c70*/  ISETP.NE.AND.EX P0, PT, R21, RZ, PT, P0 ;  /* 0x000000ff1500720c */ /* 0x000fda0003f05300 */
[----:B-12---:R-:W-:Y:S05]  /*0c80*/  @!P0 BRA `(.L_x_10) ;  /* 0x0000000000288947 */ /* 0x006fea0003800000 */
[----:B------:R-:W0:Y:S02]  /*0c90*/  LDC R0, c[0x0][0x634] ;  /* 0x00018d00ff007b82 */ /* 0x000e240000000800 */
[----:B0-----:R-:W-:-:S05]  /*0ca0*/  IADD3 R13, P0, R17, R0, RZ ;  /* 0x00000000110d7210 */ /* 0x001fca0007f1e0ff */
[----:B------:R-:W-:-:S04]  /*0cb0*/  IMAD.X R15, RZ, RZ, R16, P0 ;  /* 0x000000ffff0f7224 */ /* 0x000fc800000e0610 */
[----:B------:R-:W-:-:S04]  /*0cc0*/  IMAD.WIDE.U32 R8, R15, R20, RZ ;  /* 0x000000140f087225 */ /* 0x000fc800078e00ff */
[----:B------:R-:W-:-:S04]  /*0cd0*/  IMAD.WIDE.U32 R10, P0, R13, R21, R8 ;  /* 0x000000150d0a7225 */ /* 0x000fc80007800008 */
[----:B------:R-:W-:-:S04]  /*0ce0*/  IMAD.WIDE.U32 R8, R13, R20, RZ ;  /* 0x000000140d087225 */ /* 0x000fc800078e00ff */
[----:B------:R-:W-:Y:S01]  /*0cf0*/  IMAD.X R13, RZ, RZ, RZ, P0 ;  /* 0x000000ffff0d7224 */ /* 0x000fe200000e06ff */
[----:B------:R-:W-:Y:S01]  /*0d00*/  IADD3 RZ, P0, R9, R10, RZ ;  /* 0x0000000a09ff7210 */ /* 0x000fe20007f1e0ff */
[----:B------:R-:W-:-:S04]  /*0d10*/  IMAD.MOV.U32 R12, RZ, RZ, R11 ;  /* 0x000000ffff0c7224 */ /* 0x000fc800078e000b */
[----:B------:R-:W-:-:S08]  /*0d20*/  IMAD.WIDE.U32.X R8, R15, R21, R12, P0 ;  /* 0x000000150f087225 */ /* 0x000fd000000e040c */
.L_x_10:
[----:B------:R-:W0:Y:S01]  /*0d30*/  LDC.64 R20, c[0x0][0x640] ;  /* 0x00019000ff147b82 */ /* 0x000e220000000a00 */
[-C--:B------:R-:W-:Y:S01]  /*0d40*/  SHF.R.U64 R28, R8, R6.reuse, R9 ;  /* 0x00000006081c7219 */ /* 0x080fe20000001209 */
[----:B------:R-:W-:Y:S01]  /*0d50*/  IMAD.MOV.U32 R8, RZ, RZ, R17 ;  /* 0x000000ffff087224 */ /* 0x000fe200078e0011 */
[----:B------:R-:W-:Y:S01]  /*0d60*/  SHF.R.U32.HI R0, RZ, R6, R9 ;  /* 0x00000006ff007219 */ /* 0x000fe20000011609 */
[----:B------:R-:W-:Y:S01]  /*0d70*/  IMAD R30, R7, R24, R4 ;  /* 0x00000018071e7224 */ /* 0x000fe200078e0204 */
[----:B------:R-:W-:Y:S01]  /*0d80*/  IADD3 R5, P0, RZ, -R28, RZ ;  /* 0x8000001cff057210 */ /* 0x000fe20007f1e0ff */
[----:B------:R-:W-:Y:S02]  /*0d90*/  IMAD.MOV.U32 R23, RZ, RZ, 0x1 ;  /* 0x00000001ff177424 */ /* 0x000fe400078e00ff */
[----:B------:R-:W1:Y:S02]  /*0da0*/  LDC R10, c[0x0][0x618] ;  /* 0x00018600ff0a7b82 */ /* 0x000e640000000800 */
[----:B------:R-:W-:-:S04]  /*0db0*/  IMAD.X R9, RZ, RZ, ~R0, P0 ;  /* 0x000000ffff097224 */ /* 0x000fc800000e0e00 */
[-C--:B------:R-:W-:Y:S02]  /*0dc0*/  IMAD R0, R9, R26.reuse, RZ ;  /* 0x0000001a09007224 */ /* 0x080fe400078e02ff */
[----:B------:R-:W2:Y:S01]  /*0dd0*/  LDC R11, c[0x0][0x608] ;  /* 0x00018200ff0b7b82 */ /* 0x000ea20000000800 */
[----:B------:R-:W-:Y:S02]  /*0de0*/  IMAD.MOV.U32 R9, RZ, RZ, R16 ;  /* 0x000000ffff097224 */ /* 0x000fe400078e0010 */
[----:B------:R-:W-:-:S05]  /*0df0*/  IMAD.WIDE.U32 R8, R5, R26, R8 ;  /* 0x0000001a05087225 */ /* 0x000fca00078e0008 */
[----:B------:R-:W3:Y:S01]  /*0e00*/  LDC R12, c[0x0][0x658] ;  /* 0x00019600ff0c7b82 */ /* 0x000ee20000000800 */
[----:B------:R-:W-:Y:S01]  /*0e10*/  IMAD R5, R5, R27, R0 ;  /* 0x0000001b05057224 */ /* 0x000fe200078e0200 */
[----:B0-----:R-:W-:-:S03]  /*0e20*/  ISETP.NE.U32.AND P0, PT, R20, RZ, PT ;  /* 0x000000ff1400720c */ /* 0x001fc60003f05070 */
[----:B------:R-:W-:Y:S01]  /*0e30*/  IMAD.IADD R5, R9, 0x1, R5 ;  /* 0x0000000109057824 */ /* 0x000fe200078e0205 */
[----:B------:R-:W-:Y:S01]  /*0e40*/  ISETP.NE.AND.EX P0, PT, R21, RZ, PT, P0 ;  /* 0x000000ff1500720c */ /* 0x000fe20003f05300 */
[----:B------:R-:W-:Y:S01]  /*0e50*/  IMAD.MOV.U32 R9, RZ, RZ, -0x1 ;  /* 0xffffffffff097424 */ /* 0x000fe200078e00ff */
[----:B------:R-:W0:Y:S02]  /*0e60*/  LDC R15, c[0x0][0x600] ;  /* 0x00018000ff0f7b82 */ /* 0x000e240000000800 */
[-CC-:B-1----:R-:W-:Y:S02]  /*0e70*/  SHF.R.U64 R13, R8, R10.reuse, R5.reuse ;  /* 0x0000000a080d7219 */ /* 0x182fe40000001205 */
[----:B------:R-:W-:-:S04]  /*0e80*/  SHF.R.U32.HI R0, RZ, R10, R5 ;  /* 0x0000000aff007219 */ /* 0x000fc80000011605 */
[----:B------:R-:W1:Y:S01]  /*0e90*/  LDC R14, c[0x0][0x648] ;  /* 0x00019200ff0e7b82 */ /* 0x000e620000000800 */
[-CC-:B--2---:R-:W-:Y:S02]  /*0ea0*/  SHF.R.U64 R27, R13, R11.reuse, R0.reuse ;  /* 0x0000000b0d1b7219 */ /* 0x184fe40000001200 */
[----:B------:R-:W-:-:S05]  /*0eb0*/  SHF.R.U32.HI R5, RZ, R11, R0 ;  /* 0x0000000bff057219 */ /* 0x000fca0000011600 */
[----:B------:R-:W2:Y:S01]  /*0ec0*/  LDC R26, c[0x0][0x638] ;  /* 0x00018e00ff1a7b82 */ /* 0x000ea20000000800 */
[-CC-:B---3--:R-:W-:Y:S02]  /*0ed0*/  SHF.R.U64 R24, R27, R12.reuse, R5.reuse ;  /* 0x0000000c1b187219 */ /* 0x188fe40000001205 */
[-C--:B------:R-:W-:Y:S02]  /*0ee0*/  SHF.L.U32 R0, R9, R12.reuse, RZ ;  /* 0x0000000c09007219 */ /* 0x080fe400000006ff */
[----:B------:R-:W-:Y:S01]  /*0ef0*/  SHF.R.U32.HI R5, RZ, R12, R5 ;  /* 0x0000000cff057219 */ /* 0x000fe20000011605 */
[----:B------:R-:W-:Y:S01]  /*0f00*/  IMAD.MOV.U32 R4, RZ, RZ, R24 ;  /* 0x000000ffff047224 */ /* 0x000fe200078e0018 */
[----:B------:R-:W-:Y:S01]  /*0f10*/  LOP3.LUT R10, RZ, R0, RZ, 0x33, !PT ;  /* 0x00000000ff0a7212 */ /* 0x000fe200078e33ff */
[----:B------:R-:W3:Y:S01]  /*0f20*/  LDC R25, c[0x0][0x610] ;  /* 0x00018400ff197b82 */ /* 0x000ee20000000800 */
[----:B------:R-:W-:Y:S05]  /*0f30*/  @!P0 BRA `(.L_x_11) ;  /* 0x0000000000288947 */ /* 0x000fea0003800000 */
[----:B------:R-:W4:Y:S02]  /*0f40*/  LDC R9, c[0x0][0x64c] ;  /* 0x00019300ff097b82 */ /* 0x000f240000000800 */
[----:B----4-:R-:W-:-:S05]  /*0f50*/  IADD3 R9, P0, R24, R9, RZ ;  /* 0x0000000918097210 */ /* 0x010fca0007f1e0ff */
        /* <DEDUP_REMOVED lines=8> */
.L_x_11:
[----:B-1----:R-:W-:Y:S01]  /*0fe0*/  SHF.R.U64 R4, R4, R14, R5 ;  /* 0x0000000e04047219 */ /* 0x002fe20000001205 */
[----:B0-----:R-:W-:Y:S01]  /*0ff0*/  VIADD R6, R15, 0xffffffff ;  /* 0xffffffff0f067836 */ /* 0x001fe20000000000 */
[----:B------:R-:W-:Y:S01]  /*1000*/  SHF.L.U32 R0, R23, R12, RZ ;  /* 0x0000000c17007219 */ /* 0x000fe200000006ff */
[----:B------:R-:W-:Y:S01]  /*1010*/  IMAD.MOV.U32 R23, RZ, RZ, R28 ;  /* 0x000000ffff177224 */ /* 0x000fe200078e001c */
[----:B------:R-:W-:Y:S01]  /*1020*/  LOP3.LUT R5, R27, R10, RZ, 0xc0, !PT ;  /* 0x0000000a1b057212 */ /* 0x000fe200078ec0ff */
[----:B------:R-:W-:Y:S01]  /*1030*/  IMAD.MOV R7, RZ, RZ, -R4 ;  /* 0x000000ffff077224 */ /* 0x000fe200078e0a04 */
[----:B------:R-:W-:Y:S02]  /*1040*/  SEL R3, R3, R30, !P1 ;  /* 0x0000001e03037207 */ /* 0x000fe40004800000 */
[----:B------:R-:W-:Y:S01]  /*1050*/  LOP3.LUT R6, R13, R6, RZ, 0xc0, !PT ;  /* 0x000000060d067212 */ /* 0x000fe200078ec0ff */
[----:B------:R-:W-:Y:S02]  /*1060*/  IMAD R4, R0, R4, R5 ;  /* 0x0000000400047224 */ /* 0x000fe400078e0205 */
[----:B--2---:R-:W-:-:S02]  /*1070*/  IMAD R0, R7, R26, R24 ;  /* 0x0000001a07007224 */ /* 0x004fc400078e0218 */
[----:B---3--:R-:W-:Y:S02]  /*1080*/  IMAD R3, R4, R25, R3 ;  /* 0x0000001904037224 */ /* 0x008fe400078e0203 */
[----:B------:R-:W-:Y:S02]  /*1090*/  IMAD.MOV.U32 R5, RZ, RZ, 0x1 ;  /* 0x00000001ff057424 */ /* 0x000fe400078e00ff */
[----:B------:R-:W-:-:S03]  /*10a0*/  IMAD R4, R0, R15, R6 ;  /* 0x0000000f00047224 */ /* 0x000fc600078e0206 */
[----:B------:R-:W-:Y:S02]  /*10b0*/  PRMT R0, R5, 0x7610, R0 ;  /* 0x0000761005007816 */ /* 0x000fe40000000000 */
[----:B------:R-:W-:Y:S02]  /*10c0*/  SEL R5, R4, R3, !P1 ;  /* 0x0000000304057207 */ /* 0x000fe40004800000 */
[----:B------:R-:W-:-:S03]  /*10d0*/  SEL R3, R3, R4, !P1 ;  /* 0x0000000403037207 */ /* 0x000fc60004800000 */
[----:B------:R0:W-:Y:S04]  /*10e0*/  STL [R1], R5 ;  /* 0x0000000501007387 */ /* 0x0001e80000100800 */
[----:B------:R0:W-:Y:S02]  /*10f0*/  STL [R1+0x4], R3 ;  /* 0x0000040301007387 */ /* 0x0001e40000100800 */
.L_x_9:
[----:B------:R-:W-:-:S08]  /*1100*/  NOP ;  /* 0x0000000000007918 */ /* 0x000fd00000000000 */
[----:B------:R-:W1:Y:S02]  /*1110*/  USETMAXREG.TRY_ALLOC.CTAPOOL UP0, 0xe8 ;  /* 0x000000e8000079c8 */ /* 0x000e640008000600 */
[----:B-1----:R-:W-:-:S13]  /*1120*/  PLOP3.LUT P0, PT, PT, PT, UP0, 0x80, 0x0 ;  /* 0x000000000000781c */ /* 0x002fda0003f0f008 */
[----:B------:R-:W-:Y:S05]  /*1130*/  @!P0 BRA `(.L_x_9) ;  /* 0xfffffffc00f08947 */ /* 0x000fea000383ffff */
[----:B------:R-:W-:Y:S01]  /*1140*/  ULDC.64 UR4, c[0x0][0x598] ;  /* 0x0001660000047ab9 */ /* 0x000fe20000000a00 */
[----:B------:R-:W-:Y:S01]  /*1150*/  ULDC.64 UR36, c[0x0][0x208] ;  /* 0x0000820000247ab9 */ /* 0x000fe20000000a00 */
[----:B------:R-:W-:-:S04]  /*1160*/  ISETP.NE.U32.AND P0, PT, RZ, UR4, PT ;  /* 0x00000004ff007c0c */ /* 0x000fc8000bf05070 */
[----:B------:R-:W-:-:S13]  /*1170*/  ISETP.NE.AND.EX P0, PT, RZ, UR5, PT, P0 ;  /* 0x00000005ff007c0c */ /* 0x000fda000bf05300 */
[----:B------:R-:W-:Y:S05]  /*1180*/  @!P0 BRA `(.L_x_12) ;  /* 0x00000000001c8947 */ /* 0x000fea0003800000 */
[----:B0-----:R-:W0:Y:S02]  /*1190*/  LDC.64 R4, c[0x0][0x598] ;  /* 0x00016600ff047b82 */ /* 0x001e240000000a00 */
[----:B0-----:R-:W2:Y:S02]  /*11a0*/  LDG.E.64 R4, desc[UR36][R4.64] ;  /* 0x0000002404047981 */ /* 0x001ea4000c1e1b00 */
[----:B--2---:R-:W-:-:S04]  /*11b0*/  ISETP.NE.U32.AND P0, PT, R4, RZ, PT ;  /* 0x000000ff0400720c */ /* 0x004fc80003f05070 */
[----:B------:R-:W-:-:S13]  /*11c0*/  ISETP.NE.AND.EX P0, PT, R5, RZ, PT, P0 ;  /* 0x000000ff0500720c */ /* 0x000fda0003f05300 */
[----:B------:R-:W-:Y:S05]  /*11d0*/  @!P0 BRA `(.L_x_12) ;  /* 0x0000000000088947 */ /* 0x000fea0003800000 */
[----:B------:R0:W5:Y:S01]  /*11e0*/  LD.E R217, desc[UR36][R4.64] ;  /* 0x0000002404d97980 */ /* 0x000162000c101900 */
[----:B------:R-:W-:Y:S05]  /*11f0*/  BRA `(.L_x_13) ;  /* 0x0000000000247947 */ /* 0x000fea0003800000 */
.L_x_12:
[----:B------:R-:W-:Y:S02]  /*1200*/  ULDC.64 UR4, c[0x0][0x588] ;  /* 0x0001620000047ab9 */ /* 0x000fe40000000a00 */
[----:B------:R-:W-:-:S04]  /*1210*/  ISETP.NE.U32.AND P0, PT, RZ, UR4, PT ;  /* 0x00000004ff007c0c */ /* 0x000fc8000bf05070 */
[----:B------:R-:W-:-:S13]  /*1220*/  ISETP.NE.AND.EX P0, PT, RZ, UR5, PT, P0 ;  /* 0x00000005ff007c0c */ /* 0x000fda000bf05300 */
[----:B------:R-:W-:Y:S05]  /*1230*/  @!P0 BRA `(.L_x_14) ;  /* 0x00000000000c8947 */ /* 0x000fea0003800000 */
[----:B0-----:R-:W0:Y:S02]  /*1240*/  LDC.64 R4, c[0x0][0x588] ;  /* 0x00016200ff047b82 */ /* 0x001e240000000a00 */
[----:B0-----:R1:W5:Y:S01]  /*1250*/  LDG.E R217, desc[UR36][R4.64] ;  /* 0x0000002404d97981 */ /* 0x001362000c1e1900 */
[----:B------:R-:W-:Y:S05]  /*1260*/  BRA `(.L_x_13) ;  /* 0x0000000000087947 */ /* 0x000fea0003800000 */
.L_x_14:
[----:B------:R-:W-:Y:S02]  /*1270*/  ULDC UR4, c[0x0][0x580] ;  /* 0x0001600000047ab9 */ /* 0x000fe40000000800 */
[----:B------:R-:W-:-:S07]  /*1280*/  IMAD.U32 R217, RZ, RZ, UR4 ;  /* 0x00000004ffd97e24 */ /* 0x000fce000f8e00ff */
.L_x_13:
[----:B------:R-:W-:Y:S02]  /*1290*/  ULDC.64 UR4, c[0x0][0x5a0] ;  /* 0x0001680000047ab9 */ /* 0x000fe40000000a00 */
[----:B------:R-:W-:-:S04]  /*12a0*/  ISETP.NE.U32.AND P0, PT, RZ, UR4, PT ;  /* 0x00000004ff007c0c */ /* 0x000fc8000bf05070 */
[----:B------:R-:W-:-:S13]  /*12b0*/  ISETP.NE.AND.EX P0, PT, RZ, UR5, PT, P0 ;  /* 0x00000005ff007c0c */ /* 0x000fda000bf05300 */
[----:B------:R-:W-:Y:S05]  /*12c0*/  @!P0 BRA `(.L_x_15) ;  /* 0x00000000001c8947 */ /* 0x000fea0003800000 */
[----:B01----:R-:W0:Y:S02]  /*12d0*/  LDC.64 R4, c[0x0][0x5a0] ;  /* 0x00016800ff047b82 */ /* 0x003e240000000a00 */
[----:B0-----:R-:W2:Y:S02]  /*12e0*/  LDG.E.64 R4, desc[UR36][R4.64] ;  /* 0x0000002404047981 */ /* 0x001ea4000c1e1b00 */
[----:B--2---:R-:W-:-:S04]  /*12f0*/  ISETP.NE.U32.AND P0, PT, R4, RZ, PT ;  /* 0x000000ff0400720c */ /* 0x004fc80003f05070 */
[----:B------:R-:W-:-:S13]  /*1300*/  ISETP.NE.AND.EX P0, PT, R5, RZ, PT, P0 ;  /* 0x000000ff0500720c */ /* 0x000fda0003f05300 */
[----:B------:R-:W-:Y:S05]  /*1310*/  @!P0 BRA `(.L_x_15) ;  /* 0x0000000000088947 */ /* 0x000fea0003800000 */
[----:B------:R0:W5:Y:S01]  /*1320*/  LD.E R216, desc[UR36][R4.64] ;  /* 0x0000002404d87980 */ /* 0x000162000c101900 */
[----:B------:R-:W-:Y:S05]  /*1330*/  BRA `(.L_x_16) ;  /* 0x0000000000247947 */ /* 0x000fea0003800000 */
.L_x_15:
[----:B------:R-:W-:Y:S02]  /*1340*/  ULDC.64 UR4, c[0x0][0x590] ;  /* 0x0001640000047ab9 */ /* 0x000fe40000000a00 */
[----:B------:R-:W-:-:S04]  /*1350*/  ISETP.NE.U32.AND P0, PT, RZ, UR4, PT ;  /* 0x00000004ff007c0c */ /* 0x000fc8000bf05070 */
[----:B------:R-:W-:-:S13]  /*1360*/  ISETP.NE.AND.EX P0, PT, RZ, UR5, PT, P0 ;  /* 0x00000005ff007c0c */ /* 0x000fda000bf05300 */
[----:B------:R-:W-:Y:S05]  /*1370*/  @!P0 BRA `(.L_x_17) ;  /* 0x00000000000c8947 */ /* 0x000fea0003800000 */
[----:B01----:R-:W0:Y:S02]  /*1380*/  LDC.64 R4, c[0x0][0x590] ;  /* 0x00016400ff047b82 */ /* 0x003e240000000a00 */
[----:B0-----:R1:W5:Y:S01]  /*1390*/  LDG.E R216, desc[UR36][R4.64] ;  /* 0x0000002404d87981 */ /* 0x001362000c1e1900 */
[----:B------:R-:W-:Y:S05]  /*13a0*/  BRA `(.L_x_16) ;  /* 0x0000000000087947 */ /* 0x000fea0003800000 */
.L_x_17:
[----:B------:R-:W-:Y:S02]  /*13b0*/  ULDC UR4, c[0x0][0x584] ;  /* 0x0001610000047ab9 */ /* 0x000fe40000000800 */
[----:B------:R-:W-:-:S07]  /*13c0*/  IMAD.U32 R216, RZ, RZ, UR4 ;  /* 0x00000004ffd87e24 */ /* 0x000fce000f8e00ff */
.L_x_16:
[----:B------:R-:W-:-:S13]  /*13d0*/  LOP3.LUT P0, RZ, R0, 0xff, RZ, 0xc0, !PT ;  /* 0x000000ff00ff7812 */ /* 0x000fda000780c0ff */
[----:B------:R-:W-:Y:S05]  /*13e0*/  @!P0 EXIT ;  /* 0x000000000000894d */ /* 0x000fea0003800000 */
[----:B------:R-:W-:Y:S01]  /*13f0*/  ULDC UR4, c[0x0][0x28c] ;  /* 0x0000a30000047ab9 */ /* 0x000fe20000000800 */
[----:B------:R-:W-:Y:S01]  /*1400*/  UMOV UR38, URZ ;  /* 0x0000003f00267c82 */ /* 0x000fe20008000000 */
[----:B------:R-:W-:Y:S01]  /*1410*/  UIADD3 UR4, UR4, 0x1f, URZ ;  /* 0x0000001f04047890 */ /* 0x000fe2000fffe03f */
[----:B------:R-:W-:-:S03]  /*1420*/  UMOV UR39, URZ ;  /* 0x0000003f00277c82 */ /* 0x000fc60008000000 */
[----:B------:R-:W-:-:S04]  /*1430*/  USHF.R.S32.HI UR5, URZ, 0x1f, UR4 ;  /* 0x0000001f3f057899 */ /* 0x000fc80008011404 */
[----:B------:R-:W-:-:S04]  /*1440*/  ULEA.HI UR5, UR5, UR4, URZ, 0x5 ;  /* 0x0000000405057291 */ /* 0x000fc8000f8f283f */
[----:B------:R-:W-:-:S12]  /*1450*/  USHF.R.S32.HI UR40, URZ, 0x5, UR5 ;  /* 0x000000053f287899 */ /* 0x000fd80008011405 */
.L_x_425:
[----:B------:R-:W-:Y:S01]  /*1460*/  LOP3.LUT R0, R18, 0x80, RZ, 0xc0, !PT ;  /* 0x0000008012007812 */ /* 0x000fe200078ec0ff */
[----:B------:R-:W2:Y:S01]  /*1470*/  S2UR UR7, SR_CgaCtaId ;  /* 0x00000000000779c3 */ /* 0x000ea20000008800 */
[----:B------:R-:W-:Y:S02]  /*1480*/  UMOV UR6, 0x400 ;  /* 0x0000040000067882 */ /* 0x000fe40000000000 */
[----:B------:R-:W-:-:S06]  /*1490*/  SHF.R.U32.HI R0, RZ, 0x7, R0 ;  /* 0x00000007ff007819 */ /* 0x000fcc0000011600 */
[----:B---3--:R-:W3:Y:S01]  /*14a0*/  SHFL.IDX PT, R0, R0, RZ, 0x1f ;  /* 0x00001fff00007589 */ /* 0x008ee200000e0000 */
[----:B--2---:R-:W-:Y:S01]  /*14b0*/  ULEA UR6, UR7, UR6, 0x18 ;  /* 0x0000000607067291 */ /* 0x004fe2000f8ec03f */
[----:B---3--:R-:W-:-:S13]  /*14c0*/  R2UR UR4, R0 ;  /* 0x00000000000472ca */ /* 0x008fda00000e0000 */
[----:B------:R-:W-:-:S04]  /*14d0*/  ULEA.HI UR5, UR4, UR4, URZ, 0x1 ;  /* 0x0000000404057291 */ /* 0x000fc8000f8f083f */
[----:B------:R-:W-:-:S04]  /*14e0*/  ULOP3.LUT UR5, UR5, 0x1ffffe, URZ, 0xc0, !UPT ;  /* 0x001ffffe05057892 */ /* 0x000fc8000f8ec03f */
[----:B------:R-:W-:-:S03]  /*14f0*/  UIADD3 UR5, UR4, -UR5, URZ ;  /* 0x8000000504057290 */ /* 0x000fc6000fffe03f */
[----:B------:R-:W-:Y:S01]  /*1500*/  ULDC UR4, c[0x0][0x28c] ;  /* 0x0000a30000047ab9 */ /* 0x000fe20000000800 */
[----:B------:R-:W-:Y:S01]  /*1510*/  ULEA UR5, UR5, UR6, 0xb ;  /* 0x0000000605057291 */ /* 0x000fe2000f8e583f */
[----:B------:R-:W-:-:S03]  /*1520*/  ISETP.LT.AND P0, PT, RZ, UR4, PT ;  /* 0x00000004ff007c0c */ /* 0x000fc6000bf01270 */
[----:B------:R-:W-:-:S04]  /*1530*/  UIADD3 UR5, UR5, 0x200, URZ ;  /* 0x0000020005057890 */ /* 0x000fc8000fffe03f */
[----:B------:R-:W-:-:S04]  /*1540*/  USHF.R.U32.HI UR5, URZ, 0x4, UR5 ;  /* 0x000000043f057899 */ /* 0x000fc80008011605 */
[----:B------:R-:W-:-:S04]  /*1550*/  ULOP3.LUT UR5, UR5, 0x3fff, URZ, 0xc0, !UPT ;  /* 0x00003fff05057892 */ /* 0x000fc8000f8ec03f */
[----:B------:R-:W-:Y:S01]  /*1560*/  ULOP3.LUT UR41, UR5, 0x10000, URZ, 0xfc, !UPT ;  /* 0x0001000005297892 */ /* 0x000fe2000f8efc3f */
[----:B-1--4-:R-:W-:Y:S11]  /*1570*/  @P0 BRA `(.L_x_18) ;  /* 0x0000000000400947 */ /* 0x012ff60003800000 */
[----:B------:R-:W-:Y:S01]  /*1580*/  MOV R0, 0x0 ;  /* 0x0000000000007802 */ /* 0x000fe20000000f00 */
[----:B------:R-:W-:Y:S01]  /*1590*/  ULDC.64 UR4, c[0x4][0x68] ;  /* 0x01001a0000047ab9 */ /* 0x000fe20000000a00 */
[----:B------:R-:W-:Y:S01]  /*15a0*/  ULDC.64 UR6, c[0x4][0x8] ;  /* 0x0100020000067ab9 */ /* 0x000fe20000000a00 */
[----:B01----:R-:W-:Y:S01]  /*15b0*/  IMAD.U32 R4, RZ, RZ, UR4 ;  /* 0x00000004ff047e24 */ /* 0x003fe2000f8e00ff */
[----:B------:R0:W1:Y:S01]  /*15c0*/  LDC.64 R14, c[0x4][R0] ;  /* 0x01000000000e7b82 */ /* 0x0000620000000a00 */
[----:B------:R-:W-:Y:S01]  /*15d0*/  IMAD.U32 R5, RZ, RZ, UR5 ;  /* 0x00000005ff057e24 */ /* 0x000fe2000f8e00ff */
[----:B------:R-:W-:Y:S01]  /*15e0*/  ULDC.64 UR4, c[0x4][0x70] ;  /* 0x01001c0000047ab9 */ /* 0x000fe20000000a00 */
[----:B------:R-:W-:Y:S02]  /*15f0*/  IMAD.U32 R10, RZ, RZ, UR6 ;  /* 0x00000006ff0a7e24 */ /* 0x000fe4000f8e00ff */
[----:B------:R-:W-:Y:S02]  /*1600*/  IMAD.U32 R6, RZ, RZ, UR4 ;  /* 0x00000004ff067e24 */ /* 0x000fe4000f8e00ff */
[----:B------:R-:W-:-:S02]  /*1610*/  IMAD.U32 R7, RZ, RZ, UR5 ;  /* 0x00000005ff077e24 */ /* 0x000fc4000f8e00ff */
[----:B------:R-:W-:Y:S02]  /*1620*/  IMAD.U32 R11, RZ, RZ, UR7 ;  /* 0x00000007ff0b7e24 */ /* 0x000fe4000f8e00ff */
[----:B------:R-:W-:Y:S02]  /*1630*/  IMAD.MOV.U32 R8, RZ, RZ, 0x1e1 ;  /* 0x000001e1ff087424 */ /* 0x000fe400078e00ff */
[----:B------:R-:W-:Y:S02]  /*1640*/  IMAD.MOV.U32 R12, RZ, RZ, 0x1 ;  /* 0x00000001ff0c7424 */ /* 0x000fe400078e00ff */
[----:B0-----:R-:W-:-:S07]  /*1650*/  IMAD.MOV.U32 R13, RZ, RZ, RZ ;  /* 0x000000ffff0d7224 */ /* 0x001fce00078e00ff */
[----:B------:R-:W-:-:S07]  /*1660*/  LEPC R20, `(.L_x_18) ;  /* 0x000000001014794e */ /* 0x000fce0000000000 */
[----:B-1---5:R-:W-:Y:S05]  /*1670*/  CALL.ABS.NOINC R14 ;  /* 0x000000000e007343 */ /* 0x022fea0003c00000 */
.L_x_18:
[----:B------:R-:W-:-:S04]  /*1680*/  LOP3.LUT R0, R19, 0x1, RZ, 0xfc, !PT ;  /* 0x0000000113007812 */ /* 0x000fc800078efcff */
[----:B------:R-:W-:-:S13]  /*1690*/  ISETP.NE.AND P0, PT, R0, 0x3, PT ;  /* 0x000000030000780c */ /* 0x000fda0003f05270 */
[----:B------:R-:W-:Y:S05]  /*16a0*/  @!P0 BRA `(.L_x_19) ;  /* 0x0000000000048947 */ /* 0x000fea0003800000 */
[----:B------:R-:W-:Y:S01]  /*16b0*/  BPT.TRAP 0x1 ;  /* 0x000000040000795c */ /* 0x000fe20000300000 */
.L_x_19:
[----:B------:R-:W2:Y:S01]  /*16c0*/  S2UR UR5, SR_CgaCtaId ;  /* 0x00000000000579c3 */ /* 0x000ea20000008800 */
[----:B------:R-:W-:Y:S01]  /*16d0*/  UMOV UR4, 0x400 ;  /* 0x0000040000047882 */ /* 0x000fe20000000000 */
[----:B------:R-:W-:Y:S02]  /*16e0*/  IMAD.U32 R0, RZ, RZ, UR38 ;  /* 0x00000026ff007e24 */ /* 0x000fe4000f8e00ff */
[----:B0-----:R-:W-:-:S03]  /*16f0*/  IMAD.U32 R3, RZ, RZ, UR39 ;  /* 0x00000027ff037e24 */ /* 0x001fc6000f8e00ff */
[----:B------:R-:W-:Y:S01]  /*1700*/  SHF.L.U32 R0, R0, 0x1f, RZ ;  /* 0x0000001f00007819 */ /* 0x000fe200000006ff */
[----:B--2---:R-:W-:-:S06]  /*1710*/  ULEA UR4, UR5, UR4, 0x18 ;  /* 0x0000000405047291 */ /* 0x004fcc000f8ec03f */
[----:B------:R-:W-:-:S04]  /*1720*/  IMAD.U32 R6, RZ, RZ, UR4 ;  /* 0x00000004ff067e24 */ /* 0x000fc8000f8e00ff */
[----:B------:R-:W-:-:S04]  /*1730*/  IMAD R3, R3, 0x8, R6 ;  /* 0x0000000803037824 */ /* 0x000fc800078e0206 */
[----:B------:R0:W2:Y:S01]  /*1740*/  SYNCS.PHASECHK.TRANS64.TRYWAIT P1, [R3+URZ], R0 ;  /* 0x00000000030075a7 */ /* 0x0000a2000802017f */
[----:B------:R-:W-:Y:S05]  /*1750*/  @!P0 BRA `(.L_x_20) ;  /* 0x0000000000048947 */ /* 0x000fea0003800000 */
[----:B------:R-:W-:Y:S01]  /*1760*/  BPT.TRAP 0x1 ;  /* 0x000000040000795c */ /* 0x000fe20000300000 */
.L_x_20:
[----:B--2---:R-:W-:Y:S05]  /*1770*/  @P1 BRA `(.L_x_21) ;  /* 0x0000000000081947 */ /* 0x004fea0003800000 */
[----:B------:R-:W2:Y:S02]  /*1780*/  SYNCS.PHASECHK.TRANS64.TRYWAIT P1, [R3+URZ], R0 ;  /* 0x00000000030075a7 */ /* 0x000ea4000802017f */
[----:B--2---:R-:W-:Y:S05]  /*1790*/  @!P1 BRA `(.L_x_22) ;  /* 0x000000c000889947 */ /* 0x004fea0003800000 */
.L_x_21:
[----:B------:R-:W-:-:S04]  /*17a0*/  UISETP.LT.AND UP0, UPT, UR40, 0x1, UPT ;  /* 0x000000012800788c */ /* 0x000fc8000bf01270 */
[----:B------:R-:W-:-:S06]  /*17b0*/  USEL UR4, UR40, 0x1, UP0 ;  /* 0x0000000128047887 */ /* 0x000fcc0008000000 */
[----:B0-2---:R-:W-:Y:S01]  /*17c0*/  IMAD.U32 R0, RZ, RZ, UR4 ;  /* 0x00000004ff007e24 */ /* 0x005fe2000f8e00ff */
[----:B------:R-:W-:Y:S05]  /*17d0*/  WARPSYNC.ALL ;  /* 0x0000000000007948 */ /* 0x000fea0003800000 */
[----:B------:R-:W-:-:S04]  /*17e0*/  IADD3 R0, -R0, UR40, RZ ;  /* 0x0000002800007c10 */ /* 0x000fc8000fffe1ff */
[----:B------:R-:W-:Y:S02]  /*17f0*/  ISETP.GE.AND P1, PT, R0, 0x1, PT ;  /* 0x000000010000780c */ /* 0x000fe40003f26270 */
[----:B------:R-:W-:Y:S01]  /*1800*/  R2UR UR4, R6 ;  /* 0x00000000060472ca */ /* 0x000fe200000e0000 */
[----:B------:R-:W-:Y:S01]  /*1810*/  WARPGROUP.ARRIVE ;  /* 0x00000000000079c5 */ /* 0x000fe20000000000 */
[----:B------:R-:W-:Y:S01]  /*1820*/  UMOV UR5, 0xc0000010 ;  /* 0xc000001000057882 */ /* 0x000fe20000000000 */
[----:B------:R-:W-:-:S10]  /*1830*/  UMOV UR7, 0xc0000010 ;  /* 0xc000001000077882 */ /* 0x000fd40000000000 */
[----:B------:R-:W-:-:S04]  /*1840*/  UIADD3 UR4, UR4, 0x1b200, URZ ;  /* 0x0001b20004047890 */ /* 0x000fc8000fffe03f */
[----:B------:R-:W-:-:S04]  /*1850*/  USHF.R.U32.HI UR4, URZ, 0x4, UR4 ;  /* 0x000000043f047899 */ /* 0x000fc80008011604 */
[----:B------:R-:W-:-:S04]  /*1860*/  ULOP3.LUT UR4, UR4, 0x3fff, URZ, 0xc0, !UPT ;  /* 0x00003fff04047892 */ /* 0x000fc8000f8ec03f */
[----:B------:R-:W-:Y:S02]  /*1870*/  ULOP3.LUT UR9, UR4, 0x10000, URZ, 0xfc, !UPT ;  /* 0x0001000004097892 */ /* 0x000fe4000f8efc3f */
[----:B------:R-:W-:Y:S02]  /*1880*/  UIMAD UR4, UR39, 0x180, UR41 ;  /* 0x00000180270478a4 */ /* 0x000fe4000f8e0229 */
[----:B------:R-:W-:-:S09]  /*1890*/  UIMAD UR6, UR39, 0x180, UR9 ;  /* 0x00000180270678a4 */ /* 0x000fd2000f8e0209 */
[----:B------:R-:W-:Y:S01]  /*18a0*/  IGMMA.64x192x32.S8.S8 R120, gdesc[UR4], RZ, !UPT, gsb0 ;  /* 0x04e00000047879f1 */ /* 0x000fe2000c0410ff */
[----:B------:R-:W-:Y:S01]  /*18b0*/  UIADD3 UR4, UR4, 0x100, URZ ;  /* 0x0000010004047890 */ /* 0x000fe2000fffe03f */
[----:B------:R-:W-:Y:S01]  /*18c0*/  UMOV UR5, 0xc0000010 ;  /* 0xc000001000057882 */ /* 0x000fe20000000000 */
[----:B------:R-:W-:Y:S02]  /*18d0*/  WARPGROUP.DEPBAR.LE gsb0, 0x0 ;  /* 0x00008000000079c5 */ /* 0x000fe40000010000 */
[----:B------:R-:W-:-:S06]  /*18e0*/  WARPGROUP.ARRIVE ;  /* 0x00000000000079c5 */ /* 0x000fcc0000000000 */
[----:B------:R-:W-:Y:S03]  /*18f0*/  IGMMA.64x192x32.S8.S8 R24, gdesc[UR4], RZ, !UPT, gsb0 ;  /* 0x04e00000041879f1 */ /* 0x000fe6000c0410ff */
[----:B------:R-:W-:Y:S02]  /*1900*/  WARPGROUP.DEPBAR.LE gsb0, 0x0 ;  /* 0x00008000000079c5 */ /* 0x000fe40000010000 */
[----:B------:R-:W-:Y:S05]  /*1910*/  @!P1 BRA `(.L_x_23) ;  /* 0x0000000000e09947 */ /* 0x000fea0003800000 */
[----:B------:R-:W-:Y:S02]  /*1920*/  UIADD3 UR4, UR39, 0x1, URZ ;  /* 0x0000000127047890 */ /* 0x000fe4000fffe03f */
[----:B------:R-:W-:Y:S02]  /*1930*/  IMAD.U32 R3, RZ, RZ, UR39 ;  /* 0x00000027ff037e24 */ /* 0x000fe4000f8e00ff */
[----:B------:R-:W-:-:S04]  /*1940*/  UISETP.NE.AND UP0, UPT, UR4, 0x12, UPT ;  /* 0x000000120400788c */ /* 0x000fc8000bf05270 */
[----:B------:R-:W-:Y:S02]  /*1950*/  USEL UR5, URZ, 0x1, UP0 ;  /* 0x000000013f057887 */ /* 0x000fe40008000000 */
[----:B------:R-:W-:Y:S02]  /*1960*/  USEL UR8, UR4, URZ, UP0 ;  /* 0x0000003f04087287 */ /* 0x000fe40008000000 */
[----:B------:R-:W-:-:S06]  /*1970*/  ULOP3.LUT UR5, UR38, UR5, URZ, 0x3c, !UPT ;  /* 0x0000000526057292 */ /* 0x000fcc000f8e3c3f */
[----:B------:R-:W-:-:S07]  /*1980*/  IMAD.U32 R7, RZ, RZ, UR5 ;  /* 0x00000005ff077e24 */ /* 0x000fce000f8e00ff */
.L_x_30:
[----:B------:R-:W-:Y:S05]  /*1990*/  @!P0 BRA `(.L_x_24) ;  /* 0x0000000000048947 */ /* 0x000fea0003800000 */
[----:B------:R-:W-:Y:S01]  /*19a0*/  BPT.TRAP 0x1 ;  /* 0x000000040000795c */ /* 0x000fe20000300000 */
.L_x_24:
[----:B------:R-:W0:Y:S01]  /*19b0*/  S2UR UR5, SR_CgaCtaId ;  /* 0x00000000000579c3 */ /* 0x000e220000008800 */
[----:B------:R-:W-:Y:S01]  /*19c0*/  UMOV UR4, 0x400 ;  /* 0x0000040000047882 */ /* 0x000fe20000000000 */
[----:B-1----:R-:W-:Y:S01]  /*19d0*/  IMAD.U32 R5, RZ, RZ, UR8 ;  /* 0x00000008ff057e24 */ /* 0x002fe2000f8e00ff */
[----:B------:R-:W-:Y:S01]  /*19e0*/  SHF.L.U32 R4, R7, 0x1f, RZ ;  /* 0x0000001f07047819 */ /* 0x000fe200000006ff */
[----:B0-----:R-:W-:-:S06]  /*19f0*/  ULEA UR4, UR5, UR4, 0x18 ;  /* 0x0000000405047291 */ /* 0x001fcc000f8ec03f */
[----:B------:R-:W-:-:S04]  /*1a00*/  IMAD.U32 R6, RZ, RZ, UR4 ;  /* 0x00000004ff067e24 */ /* 0x000fc8000f8e00ff */
[----:B------:R-:W-:-:S04]  /*1a10*/  IMAD R5, R5, 0x8, R6 ;  /* 0x0000000805057824 */ /* 0x000fc800078e0206 */
[----:B------:R0:W1:Y:S01]  /*1a20*/  SYNCS.PHASECHK.TRANS64.TRYWAIT P1, [R5+URZ], R4 ;  /* 0x00000004050075a7 */ /* 0x000062000802017f */
[----:B------:R-:W-:Y:S05]  /*1a30*/  @!P0 BRA `(.L_x_25) ;  /* 0x0000000000048947 */ /* 0x000fea0003800000 */
[----:B------:R-:W-:Y:S01]  /*1a40*/  BPT.TRAP 0x1 ;  /* 0x000000040000795c */ /* 0x000fe20000300000 */
.L_x_25:
[----:B-1----:R-:W-:Y:S05]  /*1a50*/  @P1 BRA `(.L_x_26) ;  /* 0x0000000000081947 */ /* 0x002fea0003800000 */
[----:B------:R-:W1:Y:S02]  /*1a60*/  SYNCS.PHASECHK.TRANS64.TRYWAIT P1, [R5+URZ], R4 ;  /* 0x00000004050075a7 */ /* 0x000e64000802017f */
[----:B-1----:R-:W-:Y:S05]  /*1a70*/  @!P1 BRA `(.L_x_27) ;  /* 0x000000bc00e49947 */ /* 0x002fea0003800000 */
.L_x_26:
[----:B------:R-:W-:Y:S01]  /*1a80*/  UIMAD UR4, UR8, 0x180, UR41 ;  /* 0x00000180080478a4 */ /* 0x000fe2000f8e0229 */
[----:B------:R-:W-:Y:S01]  /*1a90*/  WARPGROUP.ARRIVE ;  /* 0x00000000000079c5 */ /* 0x000fe20000000000 */
[----:B------:R-:W-:Y:S01]  /*1aa0*/  UIMAD UR6, UR8, 0x180, UR9 ;  /* 0x00000180080678a4 */ /* 0x000fe2000f8e0209 */
[----:B------:R-:W-:Y:S01]  /*1ab0*/  UMOV UR5, 0xc0000010 ;  /* 0xc000001000057882 */ /* 0x000fe20000000000 */
[----:B------:R-:W-:-:S07]  /*1ac0*/  UMOV UR7, 0xc0000010 ;  /* 0xc000001000077882 */ /* 0x000fce0000000000 */
[----:B------:R-:W-:Y:S01]  /*1ad0*/  IGMMA.64x192x32.S8.S8 R120, gdesc[UR4], R120, gsb0 ;  /* 0x04e00000047879f1 */ /* 0x000fe20008041078 */
[----:B------:R-:W-:Y:S01]  /*1ae0*/  UIADD3 UR4, UR4, 0x100, URZ ;  /* 0x0000010004047890 */ /* 0x000fe2000fffe03f */
[----:B------:R-:W-:Y:S01]  /*1af0*/  UMOV UR5, 0xc0000010 ;  /* 0xc000001000057882 */ /* 0x000fe20000000000 */
[----:B------:R-:W-:Y:S02]  /*1b00*/  WARPGROUP.DEPBAR.LE gsb0, 0x0 ;  /* 0x00008000000079c5 */ /* 0x000fe40000010000 */
[----:B------:R-:W-:-:S06]  /*1b10*/  WARPGROUP.ARRIVE ;  /* 0x00000000000079c5 */ /* 0x000fcc0000000000 */
[----:B------:R-:W-:Y:S03]  /*1b20*/  IGMMA.64x192x32.S8.S8 R24, gdesc[UR4], R24, gsb0 ;  /* 0x04e00000041879f1 */ /* 0x000fe60008041018 */
[----:B------:R-:W-:Y:S02]  /*1b30*/  WARPGROUP.DEPBAR.LE gsb0, 0x0 ;  /* 0x00008000000079c5 */ /* 0x000fe40000010000 */
[----:B------:R-:W-:Y:S05]  /*1b40*/  @!P0 BRA `(.L_x_28) ;  /* 0x0000000000048947 */ /* 0x000fea0003800000 */
[----:B------:R-:W-:Y:S01]  /*1b50*/  BPT.TRAP 0x1 ;  /* 0x000000040000795c */ /* 0x000fe20000300000 */
.L_x_28:
[----:B01----:R-:W2:Y:S01]  /*1b60*/  LDL R5, [R1+0x8] ;  /* 0x0000080001057983 */ /* 0x003ea20000100800 */
[----:B------:R-:W-:-:S13]  /*1b70*/  ISETP.NE.AND P1, PT, R22, RZ, PT ;  /* 0x000000ff1600720c */ /* 0x000fda0003f25270 */
[----:B------:R-:W-:-:S04]  /*1b80*/  @P1 IMAD R4, R3, 0x8, R6 ;  /* 0x0000000803041824 */ /* 0x000fc800078e0206 */
[----:B------:R-:W-:-:S05]  /*1b90*/  @P1 VIADD R4, R4, 0x90 ;  /* 0x0000009004041836 */ /* 0x000fca0000000000 */
[----:B--2---:R-:W-:-:S04]  /*1ba0*/  @P1 PRMT R4, R5, 0x654, R4 ;  /* 0x0000065405041816 */ /* 0x004fc80000000004 */
[----:B------:R0:W-:Y:S01]  /*1bb0*/  @P1 SYNCS.ARRIVE.TRANS64.RED.A1T0 RZ, [R4+URZ], RZ ;  /* 0x000000ff04ff19a7 */ /* 0x0001e2000810043f */
[----:B------:R-:W-:-:S13]  /*1bc0*/  ISETP.GT.U32.AND P1, PT, R19, 0x1, PT ;  /* 0x000000011300780c */ /* 0x000fda0003f24070 */
[----:B0-----:R-:W-:Y:S05]  /*1bd0*/  @P1 BRA `(.L_x_29) ;  /* 0x0000000000041947 */ /* 0x001fea0003800000 */
[----:B------:R-:W-:Y:S01]  /*1be0*/  BPT.TRAP 0x1 ;  /* 0x000000040000795c */ /* 0x000fe20000300000 */
.L_x_29:
[----:B------:R-:W-:Y:S01]  /*1bf0*/  UIADD3 UR8, UR8, 0x1, URZ ;  /* 0x0000000108087890 */ /* 0x000fe2000fffe03f */
[C---:B------:R-:W-:Y:S01]  /*1c00*/  ISETP.GT.AND P2, PT, R0.reuse, 0x1, PT ;  /* 0x000000010000780c */ /* 0x040fe20003f44270 */
[----:B------:R-:W-:Y:S02]  /*1c10*/  VIADD R3, R3, 0x1 ;  /* 0x0000000103037836 */ /* 0x000fe40000000000 */
[----:B------:R-:W-:Y:S01]  /*1c20*/  UISETP.NE.AND UP0, UPT, UR8, 0x12, UPT ;  /* 0x000000120800788c */ /* 0x000fe2000bf05270 */
[----:B------:R-:W-:Y:S02]  /*1c30*/  VIADD R0, R0, 0xffffffff ;  /* 0xffffffff00007836 */ /* 0x000fe40000000000 */
[C---:B------:R-:W-:Y:S01]  /*1c40*/  ISETP.NE.AND P1, PT, R3.reuse, 0x12, PT ;  /* 0x000000120300780c */ /* 0x040fe20003f25270 */
[----:B------:R-:W-:Y:S02]  /*1c50*/  USEL UR4, URZ, 0x1, UP0 ;  /* 0x000000013f047887 */ /* 0x000fe40008000000 */
[----:B------:R-:W-:Y:S01]  /*1c60*/  USEL UR8, UR8, URZ, UP0 ;  /* 0x0000003f08087287 */ /* 0x000fe20008000000 */
[----:B------:R-:W-:-:S03]  /*1c70*/  SEL R3, R3, RZ, P1 ;  /* 0x000000ff03037207 */ /* 0x000fc60000800000 */
[----:B------:R-:W-:Y:S01]  /*1c80*/  LOP3.LUT R7, R7, UR4, RZ, 0x3c, !PT ;  /* 0x0000000407077c12 */ /* 0x000fe2000f8e3cff */
[----:B------:R-:W-:Y:S07]  /*1c90*/  @P2 BRA `(.L_x_30) ;  /* 0xfffffffc003c2947 */ /* 0x000fee000383ffff */
.L_x_23:
[----:B------:R-:W0:Y:S02]  /*1ca0*/  LDC R0, c[0x0][0x28c] ;  /* 0x0000a300ff007b82 */ /* 0x000e240000000800 */
[----:B0-----:R-:W-:-:S13]  /*1cb0*/  ISETP.GE.AND P1, PT, R0, 0x1, PT ;  /* 0x000000010000780c */ /* 0x001fda0003f26270 */
[----:B------:R-:W-:Y:S05]  /*1cc0*/  @!P1 BRA `(.L_x_31) ;  /* 0x0000000000549947 */ /* 0x000fea0003800000 */
[----:B------:R-:W-:Y:S05]  /*1cd0*/  @!P0 BRA `(.L_x_32) ;  /* 0x0000000000048947 */ /* 0x000fea0003800000 */
[----:B------:R-:W-:Y:S01]  /*1ce0*/  BPT.TRAP 0x1 ;  /* 0x000000040000795c */ /* 0x000fe20000300000 */
.L_x_32:
[----:B------:R-:W-:Y:S01]  /*1cf0*/  ISETP.NE.AND P0, PT, R22, RZ, PT ;  /* 0x000000ff1600720c */ /* 0x000fe20003f05270 */
[----:B------:R-:W-:Y:S01]  /*1d00*/  BSSY B0, `(.L_x_33) ;  /* 0x000000f000007945 */ /* 0x000fe20003800000 */
[----:B------:R-:W-:-:S11]  /*1d10*/  ISETP.GT.U32.AND P1, PT, R19, 0x1, PT ;  /* 0x000000011300780c */ /* 0x000fd60003f24070 */
[----:B------:R-:W-:Y:S05]  /*1d20*/  @!P0 BRA `(.L_x_34) ;  /* 0x0000000000308947 */ /* 0x000fea0003800000 */
[----:B-1----:R-:W2:Y:S01]  /*1d30*/  LDL R4, [R1+0x8] ;  /* 0x0000080001047983 */ /* 0x002ea20000100800 */
[----:B------:R-:W-:-:S04]  /*1d40*/  UISETP.LT.AND UP0, UPT, UR40, 0x1, UPT ;  /* 0x000000012800788c */ /* 0x000fc8000bf01270 */
[----:B------:R-:W-:-:S04]  /*1d50*/  USEL UR6, UR40, 0x1, UP0 ;  /* 0x0000000128067887 */ /* 0x000fc80008000000 */
[----:B------:R-:W-:-:S04]  /*1d60*/  UIADD3 UR6, UR39, UR40, -UR6 ;  /* 0x0000002827067290 */ /* 0x000fc8000fffe806 */
[----:B------:R-:W-:-:S04]  /*1d70*/  UIMAD.WIDE.U32 UR4, UR6, 0x38e38e39, URZ ;  /* 0x38e38e39060478a5 */ /* 0x000fc8000f8e003f */
[----:B------:R-:W-:-:S04]  /*1d80*/  USHF.R.U32.HI UR4, URZ, 0x2, UR5 ;  /* 0x000000023f047899 */ /* 0x000fc80008011605 */
[----:B------:R-:W-:-:S06]  /*1d90*/  UIMAD UR6, UR4, -0x12, UR6 ;  /* 0xffffffee040678a4 */ /* 0x000fcc000f8e0206 */
[----:B------:R-:W-:-:S04]  /*1da0*/  IMAD.U32 R3, RZ, RZ, UR6 ;  /* 0x00000006ff037e24 */ /* 0x000fc8000f8e00ff */
[----:B------:R-:W-:-:S04]  /*1db0*/  IMAD R0, R3, 0x8, R6 ;  /* 0x0000000803007824 */ /* 0x000fc800078e0206 */
[----:B------:R-:W-:-:S05]  /*1dc0*/  VIADD R0, R0, 0x90 ;  /* 0x0000009000007836 */ /* 0x000fca0000000000 */
[----:B--2---:R-:W-:-:S04]  /*1dd0*/  PRMT R0, R4, 0x654, R0 ;  /* 0x0000065404007816 */ /* 0x004fc80000000000 */
[----:B------:R0:W-:Y:S03]  /*1de0*/  SYNCS.ARRIVE.TRANS64.RED.A1T0 RZ, [R0+URZ], RZ ;  /* 0x000000ff00ff79a7 */ /* 0x0001e6000810043f */
.L_x_34:
[----:B------:R-:W-:Y:S05]  /*1df0*/  BSYNC B0 ;  /* 0x0000000000007941 */ /* 0x000fea0003800000 */
.L_x_33:
[----:B------:R-:W-:Y:S05]  /*1e00*/  @P1 BRA `(.L_x_31) ;  /* 0x0000000000041947 */ /* 0x000fea0003800000 */
[----:B------:R-:W-:Y:S01]  /*1e10*/  BPT.TRAP 0x1 ;  /* 0x000000040000795c */ /* 0x000fe20000300000 */
.L_x_31:
[----:B0-----:R-:W2:Y:S01]  /*1e20*/  LDL.LU R0, [R1] ;  /* 0x0000000001007983 */ /* 0x001ea20000300800 */
[--C-:B-1----:R-:W-:Y:S01]  /*1e30*/  SHF.R.U32.HI R4, RZ, 0x2, R18.reuse ;  /* 0x00000002ff047819 */ /* 0x102fe20000011612 */
[C---:B------:R-:W-:Y:S01]  /*1e40*/  IMAD.SHL.U32 R20, R18.reuse, 0x2, RZ ;  /* 0x0000000212147824 */ /* 0x040fe200078e00ff */
[----:B------:R-:W-:Y:S01]  /*1e50*/  LOP3.LUT R5, R18, 0x60, RZ, 0xc0, !PT ;  /* 0x0000006012057812 */ /* 0x000fe200078ec0ff */
[----:B------:R-:W3:Y:S01]  /*1e60*/  LDL.LU R10, [R1+0x4] ;  /* 0x00000400010a7983 */ /* 0x000ee20000300800 */
[----:B------:R-:W-:Y:S01]  /*1e70*/  SHF.R.U32.HI R6, RZ, 0x7, R18 ;  /* 0x00000007ff067819 */ /* 0x000fe20000011612 */
[----:B------:R-:W-:Y:S01]  /*1e80*/  UIADD3 UR39, UR40, UR39, URZ ;  /* 0x0000002728277290 */ /* 0x000fe2000fffe03f */
[----:B------:R-:W-:Y:S01]  /*1e90*/  LOP3.LUT R4, R4, 0x7, RZ, 0xc0, !PT ;  /* 0x0000000704047812 */ /* 0x000fe200078ec0ff */
[----:B------:R-:W-:Y:S01]  /*1ea0*/  ULDC.64 UR4, c[0x0][0x5d0] ;  /* 0x0001740000047ab9 */ /* 0x000fe20000000a00 */
[----:B------:R-:W-:Y:S01]  /*1eb0*/  SHF.R.U32.HI R221, RZ, 0x1, R5 ;  /* 0x00000001ffdd7819 */ /* 0x000fe20000011605 */
[----:B------:R-:W-:Y:S01]  /*1ec0*/  UISETP.GT.U32.AND UP0, UPT, UR39, 0x11, UPT ;  /* 0x000000112700788c */ /* 0x000fe2000bf04070 */
[----:B------:R-:W-:Y:S01]  /*1ed0*/  LOP3.LUT R6, R6, 0x1, RZ, 0xc0, !PT ;  /* 0x0000000106067812 */ /* 0x000fe200078ec0ff */
[----:B------:R-:W-:Y:S01]  /*1ee0*/  UISETP.GE.U32.AND UP1, UPT, UR40, 0x12, UPT ;  /* 0x000000122800788c */ /* 0x000fe2000bf26070 */
[----:B------:R-:W-:Y:S01]  /*1ef0*/  IADD3 R7, RZ, -R221, -R4 ;  /* 0x800000ddff077210 */ /* 0x000fe20007ffe804 */
[----:B------:R-:W-:Y:S01]  /*1f00*/  UISETP.LT.U32.AND UP0, UPT, UR40, 0x12, UP0 ;  /* 0x000000122800788c */ /* 0x000fe20008701070 */
[----:B------:R-:W-:Y:S01]  /*1f10*/  SHF.R.S32.HI R222, RZ, 0x1f, R23 ;  /* 0x0000001fffde7819 */ /* 0x000fe20000011417 */
[----:B------:R-:W-:-:S02]  /*1f20*/  IMAD.SHL.U32 R5, R6, 0x40, RZ ;  /* 0x0000004006057824 */ /* 0x000fc400078e00ff */
[----:B------:R-:W-:Y:S01]  /*1f30*/  IMAD R7, R6, -0x40, R7 ;  /* 0xffffffc006077824 */ /* 0x000fe200078e0207 */
[----:B------:R-:W-:Y:S01]  /*1f40*/  USEL UR6, URZ, 0x1, !UP0 ;  /* 0x000000013f067887 */ /* 0x000fe2000c000000 */
[----:B------:R-:W-:Y:S01]  /*1f50*/  IMAD R8, R222, UR4, RZ ;  /* 0x00000004de087c24 */ /* 0x000fe2000f8e02ff */
[----:B------:R-:W-:Y:S02]  /*1f60*/  LOP3.LUT R220, R5, 0x40, R4, 0xe2, !PT ;  /* 0x0000004005dc7812 */ /* 0x000fe400078ee204 */
[----:B------:R-:W-:Y:S01]  /*1f70*/  ULOP3.LUT UR38, UR38, UR6, URZ, 0x3c, !UPT ;  /* 0x0000000626267292 */ /* 0x000fe2000f8e3c3f */
[----:B------:R-:W-:Y:S01]  /*1f80*/  IMAD R9, R23, UR5, R8 ;  /* 0x0000000517097c24 */ /* 0x000fe2000f8e0208 */
[----:B------:R-:W-:Y:S01]  /*1f90*/  LOP3.LUT R220, R220, R221, RZ, 0xfc, !PT ;  /* 0x000000dddcdc7212 */ /* 0x000fe200078efcff */
[----:B------:R-:W-:Y:S02]  /*1fa0*/  IMAD.MOV.U32 R221, RZ, RZ, RZ ;  /* 0x000000ffffdd7224 */ /* 0x000fe400078e00ff */
[----:B--2---:R-:W-:-:S02]  /*1fb0*/  IMAD R3, R0, 0xc0, RZ ;  /* 0x000000c000037824 */ /* 0x004fc400078e02ff */
[----:B------:R-:W0:Y:S01]  /*1fc0*/  LDC R0, c[0x0][0x288] ;  /* 0x0000a200ff007b82 */ /* 0x000e220000000800 */
[C---:B---3--:R-:W-:Y:S02]  /*1fd0*/  IMAD R6, R10.reuse, 0xc0, RZ ;  /* 0x000000c00a067824 */ /* 0x048fe400078e02ff */
[----:B------:R-:W-:Y:S01]  /*1fe0*/  LOP3.LUT R20, R3, 0x6, R20, 0xf8, !PT ;  /* 0x0000000603147812 */ /* 0x000fe200078ef814 */
[----:B------:R-:W-:-:S03]  /*1ff0*/  IMAD.WIDE R220, R10, 0xc0, R220 ;  /* 0x000000c00adc7825 */ /* 0x000fc600078e02dc */
[----:B------:R-:W-:-:S03]  /*2000*/  SHF.R.S32.HI R21, RZ, 0x1f, R20 ;  /* 0x0000001fff157819 */ /* 0x000fc60000011414 */
[----:B------:R-:W-:Y:S01]  /*2010*/  IMAD.WIDE.U32 R4, R23, UR4, R20 ;  /* 0x0000000417047c25 */ /* 0x000fe2000f8e0014 */
[----:B------:R-:W-:Y:S02]  /*2020*/  ULDC UR4, c[0x0][0x284] ;  /* 0x0000a10000047ab9 */ /* 0x000fe40000000800 */
[----:B------:R-:W-:Y:S01]  /*2030*/  IADD3 R219, -R6, UR4, R7 ;  /* 0x0000000406db7c10 */ /* 0x000fe2000fffe107 */
[----:B------:R-:W-:Y:S01]  /*2040*/  IMAD.IADD R5, R5, 0x1, R9 ;  /* 0x0000000105057824 */ /* 0x000fe200078e0209 */
[----:B------:R-:W-:Y:S02]  /*2050*/  LOP3.LUT R7, R18, 0x3, RZ, 0xc0, !PT ;  /* 0x0000000312077812 */ /* 0x000fe400078ec0ff */
[----:B0-----:R-:W-:-:S03]  /*2060*/  ISETP.GE.AND P0, PT, R3, R0, PT ;  /* 0x000000000300720c */ /* 0x001fc60003f06270 */
[----:B------:R-:W-:Y:S01]  /*2070*/  IMAD R0, R7, -0x2, R0 ;  /* 0xfffffffe07007824 */ /* 0x000fe200078e0200 */
[----:B------:R-:W-:Y:S01]  /*2080*/  ISETP.GE.OR P0, PT, R6, UR4, P0 ;  /* 0x0000000406007c0c */ /* 0x000fe20008706670 */
[----:B------:R-:W-:Y:S02]  /*2090*/  UIMAD.WIDE.U32 UR4, UR39, 0x38e38e39, URZ ;  /* 0x38e38e39270478a5 */ /* 0x000fe4000f8e003f */
[----:B------:R-:W-:Y:S02]  /*20a0*/  IMAD.IADD R3, R0, 0x1, -R3 ;  /* 0x0000000100037824 */ /* 0x000fe400078e0a03 */
[----:B------:R-:W-:Y:S01]  /*20b0*/  IMAD.MOV.U32 R0, RZ, RZ, -0x1 ;  /* 0xffffffffff007424 */ /* 0x000fe200078e00ff */
[----:B------:R-:W-:-:S04]  /*20c0*/  USHF.R.U32.HI UR4, URZ, 0x2, UR5 ;  /* 0x000000023f047899 */ /* 0x000fc80008011605 */
[----:B------:R-:W-:Y:S02]  /*20d0*/  UIMAD UR39, UR4, -0x12, UR39 ;  /* 0xffffffee042778a4 */ /* 0x000fe4000f8e0227 */
[----:B------:R-:W-:Y:S01]  /*20e0*/  @UP1 ULOP3.LUT UR38, UR38, 0x1, UR4, 0x78, !UPT ;  /* 0x0000000126261892 */ /* 0x000fe2000f8e7804 */
[----:B------:R-:W-:Y:S11]  /*20f0*/  @P0 BRA `(.L_x_35) ;  /* 0x0000009000f40947 */ /* 0x000ff60003800000 */
[----:B------:R-:W0:Y:S01]  /*2100*/  LDC.64 R8, c[0x0][0x5c8] ;  /* 0x00017200ff087b82 */ /* 0x000e220000000a00 */
[----:B------:R-:W-:Y:S01]  /*2110*/  ULDC.64 UR4, c[0x0][0x5c0] ;  /* 0x0001700000047ab9 */ /* 0x000fe20000000a00 */
[----:B------:R-:W-:Y:S01]  /*2120*/  BSSY B0, `(.L_x_35) ;  /* 0x000093a000007945 */ /* 0x000fe20003800000 */
[-C--:B0-----:R-:W-:Y:S01]  /*2130*/  IMAD R6, R221, R8.reuse, RZ ;  /* 0x00000008dd067224 */ /* 0x081fe200078e02ff */
[----:B------:R-:W-:Y:S01]  /*2140*/  SHF.L.U64.HI R13, R8, 0x3, R9 ;  /* 0x00000003080d7819 */ /* 0x000fe20000010209 */
[----:B------:R-:W-:-:S04]  /*2150*/  IMAD.WIDE.U32 R4, R220, R8, R4 ;  /* 0x00000008dc047225 */ /* 0x000fc800078e0004 */
[----:B------:R-:W-:Y:S01]  /*2160*/  IMAD R7, R220, R9, R6 ;  /* 0x00000009dc077224 */ /* 0x000fe200078e0206 */
[----:B------:R-:W-:Y:S01]  /*2170*/  IADD3 R4, P0, R4, UR4, RZ ;  /* 0x0000000404047c10 */ /* 0x000fe2000ff1e0ff */
[----:B------:R-:W-:Y:S02]  /*2180*/  IMAD.SHL.U32 R11, R8, 0x8, RZ ;  /* 0x00000008080b7824 */ /* 0x000fe400078e00ff */
[----:B------:R-:W-:-:S05]  /*2190*/  IMAD.IADD R7, R5, 0x1, R7 ;  /* 0x0000000105077824 */ /* 0x000fca00078e0207 */
[----:B------:R-:W-:Y:S02]  /*21a0*/  IADD3.X R5, R7, UR5, RZ, P0, !PT ;  /* 0x0000000507057c10 */ /* 0x000fe400087fe4ff */
[----:B------:R-:W-:-:S04]  /*21b0*/  LEA R6, P0, R8, R4, 0x7 ;  /* 0x0000000408067211 */ /* 0x000fc800078038ff */
[----:B------:R-:W-:Y:S02]  /*21c0*/  LEA.HI.X R7, R8, R5, R9, 0x7, P0 ;  /* 0x0000000508077211 */ /* 0x000fe400000f3c09 */
[----:B-----5:R-:W-:Y:S02]  /*21d0*/  ISETP.NE.AND P0, PT, R216, RZ, PT ;  /* 0x000000ffd800720c */ /* 0x020fe40003f05270 */
[C---:B------:R-:W-:Y:S02]  /*21e0*/  IADD3 R8, P1, R11.reuse, R4, RZ ;  /* 0x000000040b087210 */ /* 0x040fe40007f3e0ff */
[----:B------:R-:W-:-:S03]  /*21f0*/  IADD3 R10, P2, R11, R6, RZ ;  /* 0x000000060b0a7210 */ /* 0x000fc60007f5e0ff */
[C---:B------:R-:W-:Y:S02]  /*2200*/  IMAD.X R9, R13.reuse, 0x1, R5, P1 ;  /* 0x000000010d097824 */ /* 0x040fe400008e0605 */
[----:B------:R-:W-:-:S04]  /*2210*/  IMAD.X R11, R13, 0x1, R7, P2 ;  /* 0x000000010d0b7824 */ /* 0x000fc800010e0607 */
[----:B------:R-:W-:Y:S05]  /*2220*/  @!P0 BRA `(.L_x_36) ;  /* 0x0000006c00948947 */ /* 0x000fea0003800000 */
[----:B------:R-:W0:Y:S01]  /*2230*/  LDC.64 R12, c[0x0][0x5b0] ;  /* 0x00016c00ff0c7b82 */ /* 0x000e220000000a00 */
[----:B------:R-:W-:Y:S01]  /*2240*/  ULDC.64 UR4, c[0x0][0x5b8] ;  /* 0x00016e0000047ab9 */ /* 0x000fe20000000a00 */
[----:B------:R-:W-:Y:S01]  /*2250*/  ISETP.GE.AND P0, PT, R219, 0x1, PT ;  /* 0x00000001db00780c */ /* 0x000fe20003f06270 */
[----:B------:R-:W-:Y:S01]  /*2260*/  IMAD R222, R222, UR4, RZ ;  /* 0x00000004dede7c24 */ /* 0x000fe2000f8e02ff */
[----:B------:R-:W-:Y:S01]  /*2270*/  BSSY B1, `(.L_x_37) ;  /* 0x000000e000017945 */ /* 0x000fe20003800000 */
[----:B------:R-:W-:Y:S01]  /*2280*/  IMAD.WIDE.U32 R20, R23, UR4, R20 ;  /* 0x0000000417147c25 */ /* 0x000fe2000f8e0014 */
[----:B------:R-:W-:Y:S02]  /*2290*/  ISETP.LT.OR P2, PT, R3, 0x1, !P0 ;  /* 0x000000010300780c */ /* 0x000fe40004741670 */
[----:B------:R-:W1:Y:S01]  /*22a0*/  LDC.64 R14, c[0x0][0x5a8] ;  /* 0x00016a00ff0e7b82 */ /* 0x000e620000000a00 */
[----:B------:R-:W-:Y:S02]  /*22b0*/  IMAD R23, R23, UR5, R222 ;  /* 0x0000000517177c24 */ /* 0x000fe4000f8e02de */
[----:B------:R-:W-:-:S02]  /*22c0*/  IMAD.MOV.U32 R224, RZ, RZ, R20 ;  /* 0x000000ffffe07224 */ /* 0x000fc400078e0014 */
[----:B------:R-:W-:Y:S02]  /*22d0*/  IMAD.IADD R225, R21, 0x1, R23 ;  /* 0x0000000115e17824 */ /* 0x000fe400078e0217 */
[-C--:B0-----:R-:W-:Y:S02]  /*22e0*/  IMAD R23, R221, R12.reuse, RZ ;  /* 0x0000000cdd177224 */ /* 0x081fe400078e02ff */
[----:B------:R-:W-:-:S04]  /*22f0*/  IMAD.WIDE.U32 R222, R220, R12, R224 ;  /* 0x0000000cdcde7225 */ /* 0x000fc800078e00e0 */
[----:B------:R-:W-:Y:S01]  /*2300*/  IMAD R23, R220, R13, R23 ;  /* 0x0000000ddc177224 */ /* 0x000fe200078e0217 */
[----:B-1----:R-:W-:-:S04]  /*2310*/  IADD3 R222, P1, R222, R14, RZ ;  /* 0x0000000edede7210 */ /* 0x002fc80007f3e0ff */
[----:B------:R-:W-:Y:S01]  /*2320*/  IADD3.X R223, R15, R223, R23, P1, !PT ;  /* 0x000000df0fdf7210 */ /* 0x000fe20000ffe417 */
[----:B------:R-:W-:Y:S08]  /*2330*/  @P2 BRA `(.L_x_38) ;  /* 0x0000000000042947 */ /* 0x000ff00003800000 */
[----:B------:R0:W5:Y:S02]  /*2340*/  LDG.E.U8 R218, desc[UR36][R222.64] ;  /* 0x00000024deda7981 */ /* 0x000164000c1e1100 */
.L_x_38:
[----:B------:R-:W-:Y:S05]  /*2350*/  BSYNC B1 ;  /* 0x0000000000017941 */ /* 0x000fea0003800000 */
.L_x_37:
[----:B-----5:R-:W-:Y:S01]  /*2360*/  LOP3.LUT R226, R218, 0xffff, RZ, 0xc0, !PT ;  /* 0x0000ffffdae27812 */ /* 0x020fe200078ec0ff */
[----:B------:R-:W-:Y:S01]  /*2370*/  BSSY B1, `(.L_x_39) ;  /* 0x000000a000017945 */ /* 0x000fe20003800000 */
[----:B------:R-:W-:Y:S02]  /*2380*/  ISETP.LT.OR P1, PT, R3, 0x2, !P0 ;  /* 0x000000020300780c */ /* 0x000fe40004721670 */
[----:B------:R-:W-:-:S05]  /*2390*/  PRMT R227, R226, 0x8880, RZ ;  /* 0x00008880e2e37816 */ /* 0x000fca00000000ff */
[----:B------:R-:W-:-:S04]  /*23a0*/  IMAD R226, R227, R216, RZ ;  /* 0x000000d8e3e27224 */ /* 0x000fc800078e02ff */
[----:B------:R-:W-:-:S05]  /*23b0*/  @!P2 IMAD R227, R120, R217, R226 ;  /* 0x000000d978e3a224 */ /* 0x000fca00078e02e2 */
[----:B------:R1:W-:Y:S01]  /*23c0*/  @!P2 STG.E.U8 desc[UR36][R4.64], R227 ;  /* 0x000000e30400a986 */ /* 0x0003e2000c101124 */
[----:B------:R-:W-:Y:S05]  /*23d0*/  @P1 BRA `(.L_x_40) ;  /* 0x00000000000c1947 */ /* 0x000fea0003800000 */
[----:B------:R-:W1:Y:S02]  /*23e0*/  LDG.E.U8 R218, desc[UR36][R222.64+0x1] ;  /* 0x00000124deda7981 */ /* 0x000e64000c1e1100 */
[----:B-1----:R-:W-:-:S05]  /*23f0*/  PRMT R227, R218, 0x8880, RZ ;  /* 0x00008880dae37816 */ /* 0x002fca00000000ff */
[----:B------:R-:W-:-:S07]  /*2400*/  IMAD R226, R227, R216, RZ ;  /* 0x000000d8e3e27224 */ /* 0x000fce00078e02ff */
.L_x_40:
[----:B------:R-:W-:Y:S05]  /*2410*/  BSYNC B1 ;  /* 0x0000000000017941 */ /* 0x000fea0003800000 */
.L_x_39:
[----:B-1----:R-:W-:Y:S01]  /*2420*/  @!P1 IMAD R227, R121, R217, R226 ;  /* 0x000000d979e39224 */ /* 0x002fe200078e02e2 */
[C---:B------:R-:W-:Y:S01]  /*2430*/  SHF.L.U64.HI R121, R12.reuse, 0x3, R13 ;  /* 0x000000030c797819 */ /* 0x040fe2000001020d */
[----:B------:R-:W-:Y:S01]  /*2440*/  IMAD.SHL.U32 R120, R12, 0x8, RZ ;  /* 0x000000080c787824 */ /* 0x000fe200078e00ff */
[----:B------:R-:W-:Y:S02]  /*2450*/  BSSY B1, `(.L_x_41) ;  /* 0x000000c000017945 */ /* 0x000fe40003800000 */
[----:B------:R1:W-:Y:S01]  /*2460*/  @!P1 STG.E.U8 desc[UR36][R4.64+0x1], R227 ;  /* 0x000001e304009986 */ /* 0x0003e2000c101124 */
[----:B------:R-:W-:Y:S01]  /*2470*/  ISETP.GE.AND P1, PT, R219, 0x9, PT ;  /* 0x00000009db00780c */ /* 0x000fe20003f26270 */
[----:B------:R-:W-:-:S03]  /*2480*/  IMAD.WIDE.U32 R228, R220, R12, R120 ;  /* 0x0000000cdce47225 */ /* 0x000fc600078e0078 */
[----:B------:R-:W-:Y:S01]  /*2490*/  ISETP.LT.OR P4, PT, R3, 0x1, !P1 ;  /* 0x000000010300780c */ /* 0x000fe20004f81670 */
[----:B------:R-:W-:Y:S01]  /*24a0*/  IMAD.IADD R23, R23, 0x1, R229 ;  /* 0x0000000117177824 */ /* 0x000fe200078e02e5 */
[----:B------:R-:W-:-:S04]  /*24b0*/  IADD3 R228, P2, P3, R20, R14, R228 ;  /* 0x0000000e14e47210 */ /* 0x000fc80007b5e0e4 */
[----:B------:R-:W-:-:S07]  /*24c0*/  IADD3.X R229, R225, R15, R23, P2, P3 ;  /* 0x0000000fe1e57210 */ /* 0x000fce00017e6417 */
[----:B-1----:R-:W-:Y:S05]  /*24d0*/  @P4 BRA `(.L_x_42) ;  /* 0x00000000000c4947 */ /* 0x002fea0003800000 */
[----:B------:R-:W2:Y:S02]  /*24e0*/  LDG.E.U8 R218, desc[UR36][R228.64] ;  /* 0x00000024e4da7981 */ /* 0x000ea4000c1e1100 */
[----:B--2---:R-:W-:-:S05]  /*24f0*/  PRMT R23, R218, 0x8880, RZ ;  /* 0x00008880da177816 */ /* 0x004fca00000000ff */
[----:B------:R-:W-:-:S07]  /*2500*/  IMAD R226, R23, R216, RZ ;  /* 0x000000d817e27224 */ /* 0x000fce00078e02ff */
.L_x_42:
[----:B------:R-:W-:Y:S05]  /*2510*/  BSYNC B1 ;  /* 0x0000000000017941 */ /* 0x000fea0003800000 */
.L_x_41:
[----:B------:R-:W-:Y:S01]  /*2520*/  @!P4 IMAD R23, R122, R217, R226 ;  /* 0x000000d97a17c224 */ /* 0x000fe200078e02e2 */
[----:B------:R-:W-:Y:S01]  /*2530*/  ISETP.LT.OR P2, PT, R3, 0x2, !P1 ;  /* 0x000000020300780c */ /* 0x000fe20004f41670 */
[----:B------:R-:W-:Y:S03]  /*2540*/  BSSY B1, `(.L_x_43) ;  /* 0x0000006000017945 */ /* 0x000fe60003800000 */
[----:B------:R1:W-:Y:S09]  /*2550*/  @!P4 STG.E.U8 desc[UR36][R8.64], R23 ;  /* 0x000000170800c986 */ /* 0x0003f2000c101124 */
[----:B------:R-:W-:Y:S05]  /*2560*/  @P2 BRA `(.L_x_44) ;  /* 0x00000000000c2947 */ /* 0x000fea0003800000 */
[----:B------:R-:W1:Y:S02]  /*2570*/  LDG.E.U8 R218, desc[UR36][R228.64+0x1] ;  /* 0x00000124e4da7981 */ /* 0x000e64000c1e1100 */
[----:B-1----:R-:W-:-:S05]  /*2580*/  PRMT R23, R218, 0x8880, RZ ;  /* 0x00008880da177816 */ /* 0x002fca00000000ff */
[----:B------:R-:W-:-:S07]  /*2590*/  IMAD R226, R23, R216, RZ ;  /* 0x000000d817e27224 */ /* 0x000fce00078e02ff */
.L_x_44:
[----:B------:R-:W-:Y:S05]  /*25a0*/  BSYNC B1 ;  /* 0x0000000000017941 */ /* 0x000fea0003800000 */
.L_x_43:
[----:B------:R-:W-:Y:S01]  /*25b0*/  @!P2 IMAD R123, R123, R217, R226 ;  /* 0x000000d97b7ba224 */ /* 0x000fe200078e02e2 */
[----:B------:R-:W-:Y:S01]  /*25c0*/  BSSY B1, `(.L_x_45) ;  /* 0x0000009000017945 */ /* 0x000fe20003800000 */
[C---:B------:R-:W-:Y:S02]  /*25d0*/  ISETP.LT.OR P3, PT, R3.reuse, 0xa, !P0 ;  /* 0x0000000a0300780c */ /* 0x040fe40004761670 */
[C---:B------:R-:W-:Y:S01]  /*25e0*/  ISETP.LT.OR P4, PT, R3.reuse, 0x9, !P1 ;  /* 0x000000090300780c */ /* 0x040fe20004f81670 */
[----:B------:R2:W-:Y:S01]  /*25f0*/  @!P2 STG.E.U8 desc[UR36][R8.64+0x1], R123 ;  /* 0x0000017b0800a986 */ /* 0x0005e2000c101124 */
[----:B------:R-:W-:-:S13]  /*2600*/  ISETP.LT.OR P2, PT, R3, 0x9, !P0 ;  /* 0x000000090300780c */ /* 0x000fda0004741670 */
[----:B--2---:R-:W-:Y:S05]  /*2610*/  @P2 BRA `(.L_x_46) ;  /* 0x00000000000c2947 */ /* 0x004fea0003800000 */
[----:B------:R-:W1:Y:S02]  /*2620*/  LDG.E.U8 R218, desc[UR36][R222.64+0x8] ;  /* 0x00000824deda7981 */ /* 0x000e64000c1e1100 */
[----:B-1----:R-:W-:-:S05]  /*2630*/  PRMT R23, R218, 0x8880, RZ ;  /* 0x00008880da177816 */ /* 0x002fca00000000ff */
[----:B------:R-:W-:-:S07]  /*2640*/  IMAD R226, R23, R216, RZ ;  /* 0x000000d817e27224 */ /* 0x000fce00078e02ff */
.L_x_46:
[----:B------:R-:W-:Y:S05]  /*2650*/  BSYNC B1 ;  /* 0x0000000000017941 */ /* 0x000fea0003800000 */
.L_x_45:
[----:B-1----:R-:W-:Y:S01]  /*2660*/  @!P2 IMAD R23, R124, R217, R226 ;  /* 0x000000d97c17a224 */ /* 0x002fe200078e02e2 */
[----:B------:R-:W-:Y:S04]  /*2670*/  BSSY B1, `(.L_x_47) ;  /* 0x0000006000017945 */ /* 0x000fe80003800000 */
[----:B------:R1:W-:Y:S01]  /*2680*/  @!P2 STG.E.U8 desc[UR36][R4.64+0x8], R23 ;  /* 0x000008170400a986 */ /* 0x0003e2000c101124 */
[----:B------:R-:W-:Y:S05]  /*2690*/  @P3 BRA `(.L_x_48) ;  /* 0x00000000000c3947 */ /* 0x000fea0003800000 */
[----:B------:R-:W1:Y:S02]  /*26a0*/  LDG.E.U8 R218, desc[UR36][R222.64+0x9] ;  /* 0x00000924deda7981 */ /* 0x000e64000c1e1100 */
[----:B-1----:R-:W-:-:S05]  /*26b0*/  PRMT R23, R218, 0x8880, RZ ;  /* 0x00008880da177816 */ /* 0x002fca00000000ff */
[----:B------:R-:W-:-:S07]  /*26c0*/  IMAD R226, R23, R216, RZ ;  /* 0x000000d817e27224 */ /* 0x000fce00078e02ff */
.L_x_48:
[----:B------:R-:W-:Y:S05]  /*26d0*/  BSYNC B1 ;  /* 0x0000000000017941 */ /* 0x000fea0003800000 */
.L_x_47:
[----:B------:R-:W-:Y:S01]  /*26e0*/  @!P3 IMAD R125, R125, R217, R226 ;  /* 0x000000d97d7db224 */ /* 0x000fe200078e02e2 */
[----:B------:R-:W-:Y:S04]  /*26f0*/  BSSY B1, `(.L_x_49) ;  /* 0x0000006000017945 */ /* 0x000fe80003800000 */
[----:B------:R2:W-:Y:S01]  /*2700*/  @!P3 STG.E.U8 desc[UR36][R4.64+0x9], R125 ;  /* 0x0000097d0400b986 */ /* 0x0005e2000c101124 */
[----:B------:R-:W-:Y:S05]  /*2710*/  @P4 BRA `(.L_x_50) ;  /* 0x00000000000c4947 */ /* 0x000fea0003800000 */
[----:B------:R-:W1:Y:S02]  /*2720*/  LDG.E.U8 R218, desc[UR36][R228.64+0x8] ;  /* 0x00000824e4da7981 */ /* 0x000e64000c1e1100 */
[----:B-1----:R-:W-:-:S05]  /*2730*/  PRMT R23, R218, 0x8880, RZ ;  /* 0x00008880da177816 */ /* 0x002fca00000000ff */
[----:B------:R-:W-:-:S07]  /*2740*/  IMAD R226, R23, R216, RZ ;  /* 0x000000d817e27224 */ /* 0x000fce00078e02ff */
.L_x_50:
[----:B------:R-:W-:Y:S05]  /*2750*/  BSYNC B1 ;  /* 0x0000000000017941 */ /* 0x000fea0003800000 */
.L_x_49:
[C---:B------:R-:W-:Y:S01]  /*2760*/  ISETP.LT.OR P2, PT, R3.reuse, 0xa, !P1 ;  /* 0x0000000a0300780c */ /* 0x040fe20004f41670 */
[----:B-1----:R-:W-:Y:S01]  /*2770*/  @!P4 IMAD R23, R126, R217, R226 ;  /* 0x000000d97e17c224 */ /* 0x002fe200078e02e2 */
[----:B------:R-:W-:Y:S01]  /*2780*/  BSSY B1, `(.L_x_51) ;  /* 0x0000009000017945 */ /* 0x000fe20003800000 */
[C---:B------:R-:W-:Y:S02]  /*2790*/  ISETP.LT.OR P3, PT, R3.reuse, 0x11, !P0 ;  /* 0x000000110300780c */ /* 0x040fe40004761670 */
[C---:B------:R-:W-:Y:S01]  /*27a0*/  ISETP.LT.OR P5, PT, R3.reuse, 0x11, !P1 ;  /* 0x000000110300780c */ /* 0x040fe20004fa1670 */
[----:B------:R1:W-:Y:S01]  /*27b0*/  @!P4 STG.E.U8 desc[UR36][R8.64+0x8], R23 ;  /* 0x000008170800c986 */ /* 0x0003e2000c101124 */
[----:B------:R-:W-:-:S06]  /*27c0*/  ISETP.LT.OR P4, PT, R3, 0x12, !P0 ;  /* 0x000000120300780c */ /* 0x000fcc0004781670 */
[----:B------:R-:W-:Y:S07]  /*27d0*/  @P2 BRA `(.L_x_52) ;  /* 0x00000000000c2947 */ /* 0x000fee0003800000 */
[----:B------:R-:W1:Y:S02]  /*27e0*/  LDG.E.U8 R218, desc[UR36][R228.64+0x9] ;  /* 0x00000924e4da7981 */ /* 0x000e64000c1e1100 */
[----:B-1----:R-:W-:-:S05]  /*27f0*/  PRMT R23, R218, 0x8880, RZ ;  /* 0x00008880da177816 */ /* 0x002fca00000000ff */
[----:B------:R-:W-:-:S07]  /*2800*/  IMAD R226, R23, R216, RZ ;  /* 0x000000d817e27224 */ /* 0x000fce00078e02ff */
.L_x_52:
[----:B------:R-:W-:Y:S05]  /*2810*/  BSYNC B1 ;  /* 0x0000000000017941 */ /* 0x000fea0003800000 */
.L_x_51:
[----:B------:R-:W-:Y:S01]  /*2820*/  @!P2 IMAD R127, R127, R217, R226 ;  /* 0x000000d97f7fa224 */ /* 0x000fe200078e02e2 */
[----:B------:R-:W-:Y:S04]  /*2830*/  BSSY B1, `(.L_x_53) ;  /* 0x0000006000017945 */ /* 0x000fe80003800000 */
[----:B------:R3:W-:Y:S01]  /*2840*/  @!P2 STG.E.U8 desc[UR36][R8.64+0x9], R127 ;  /* 0x0000097f0800a986 */ /* 0x0007e2000c101124 */
[----:B------:R-:W-:Y:S05]  /*2850*/  @P3 BRA `(.L_x_54) ;  /* 0x00000000000c3947 */ /* 0x000fea0003800000 */
[----:B------:R-:W1:Y:S02]  /*2860*/  LDG.E.U8 R218, desc[UR36][R222.64+0x10] ;  /* 0x00001024deda7981 */ /* 0x000e64000c1e1100 */
[----:B-1----:R-:W-:-:S05]  /*2870*/  PRMT R23, R218, 0x8880, RZ ;  /* 0x00008880da177816 */ /* 0x002fca00000000ff */
[----:B------:R-:W-:-:S07]  /*2880*/  IMAD R226, R23, R216, RZ ;  /* 0x000000d817e27224 */ /* 0x000fce00078e02ff */
.L_x_54:
[----:B------:R-:W-:Y:S05]  /*2890*/  BSYNC B1 ;  /* 0x0000000000017941 */ /* 0x000fea0003800000 */
.L_x_53:
[----:B-1----:R-:W-:Y:S01]  /*28a0*/  @!P3 IMAD R23, R128, R217, R226 ;  /* 0x000000d98017b224 */ /* 0x002fe200078e02e2 */
[----:B------:R-:W-:Y:S04]  /*28b0*/  BSSY B1, `(.L_x_55) ;  /* 0x0000006000017945 */ /* 0x000fe80003800000 */
[----:B------:R1:W-:Y:S01]  /*28c0*/  @!P3 STG.E.U8 desc[UR36][R4.64+0x10], R23 ;  /* 0x000010170400b986 */ /* 0x0003e2000c101124 */
[----:B------:R-:W-:Y:S05]  /*28d0*/  @P4 BRA `(.L_x_56) ;  /* 0x00000000000c4947 */ /* 0x000fea0003800000 */
[----:B------:R-:W1:Y:S02]  /*28e0*/  LDG.E.U8 R218, desc[UR36][R222.64+0x11] ;  /* 0x00001124deda7981 */ /* 0x000e64000c1e1100 */
[----:B-1----:R-:W-:-:S05]  /*28f0*/  PRMT R23, R218, 0x8880, RZ ;  /* 0x00008880da177816 */ /* 0x002fca00000000ff */
[----:B------:R-:W-:-:S07]  /*2900*/  IMAD R226, R23, R216, RZ ;  /* 0x000000d817e27224 */ /* 0x000fce00078e02ff */
.L_x_56:
[----:B------:R-:W-:Y:S05]  /*2910*/  BSYNC B1 ;  /* 0x0000000000017941 */ /* 0x000fea0003800000 */
.L_x_55:
[----:B------:R-:W-:Y:S01]  /*2920*/  @!P4 IMAD R129, R129, R217, R226 ;  /* 0x000000d98181c224 */ /* 0x000fe200078e02e2 */
[----:B------:R-:W-:Y:S04]  /*2930*/  BSSY B1, `(.L_x_57) ;  /* 0x0000006000017945 */ /* 0x000fe80003800000 */
[----:B------:R4:W-:Y:S01]  /*2940*/  @!P4 STG.E.U8 desc[UR36][R4.64+0x11], R129 ;  /* 0x000011810400c986 */ /* 0x0009e2000c101124 */
[----:B------:R-:W-:Y:S05]  /*2950*/  @P5 BRA `(.L_x_58) ;  /* 0x00000000000c5947 */ /* 0x000fea0003800000 */
[----:B------:R-:W1:Y:S02]  /*2960*/  LDG.E.U8 R218, desc[UR36][R228.64+0x10] ;  /* 0x00001024e4da7981 */ /* 0x000e64000c1e1100 */
[----:B-1----:R-:W-:-:S05]  /*2970*/  PRMT R23, R218, 0x8880, RZ ;  /* 0x00008880da177816 */ /* 0x002fca00000000ff */
[----:B------:R-:W-:-:S07]  /*2980*/  IMAD R226, R23, R216, RZ ;  /* 0x000000d817e27224 */ /* 0x000fce00078e02ff */
.L_x_58:
[----:B------:R-:W-:Y:S05]  /*2990*/  BSYNC B1 ;  /* 0x0000000000017941 */ /* 0x000fea0003800000 */
.L_x_57:
        /* <DEDUP_REMOVED lines=11> */
.L_x_60:
[----:B------:R-:W-:Y:S05]  /*2a50*/  BSYNC B1 ;  /* 0x0000000000017941 */ /* 0x000fea0003800000 */
.L_x_59:
[----:B------:R-:W-:Y:S01]  /*2a60*/  @!P2 IMAD R131, R131, R217, R226 ;  /* 0x000000d98383a224 */ /* 0x000fe200078e02e2 */
[----:B------:R-:W-:Y:S04]  /*2a70*/  BSSY B1, `(.L_x_61) ;  /* 0x0000006000017945 */ /* 0x000fe80003800000 */
[----:B------:R0:W-:Y:S01]  /*2a80*/  @!P2 STG.E.U8 desc[UR36][R8.64+0x11], R131 ;  /* 0x000011830800a986 */ /* 0x0001e2000c101124 */
[----:B------:R-:W-:Y:S05]  /*2a90*/  @P3 BRA `(.L_x_62) ;  /* 0x00000000000c3947 */ /* 0x000fea0003800000 */
[----:B------:R-:W1:Y:S02]  /*2aa0*/  LDG.E.U8 R218, desc[UR36][R222.64+0x18] ;  /* 0x00001824deda7981 */ /* 0x000e64000c1e1100 */
[----:B-1----:R-:W-:-:S05]  /*2ab0*/  PRMT R23, R218, 0x8880, RZ ;  /* 0x00008880da177816 */ /* 0x002fca00000000ff */
[----:B------:R-:W-:-:S07]  /*2ac0*/  IMAD R226, R23, R216, RZ ;  /* 0x000000d817e27224 */ /* 0x000fce00078e02ff */
.L_x_62:
[----:B------:R-:W-:Y:S05]  /*2ad0*/  BSYNC B1 ;  /* 0x0000000000017941 */ /* 0x000fea0003800000 */
.L_x_61:
[----:B-1----:R-:W-:Y:S01]  /*2ae0*/  @!P3 IMAD R23, R132, R217, R226 ;  /* 0x000000d98417b224 */ /* 0x002fe200078e02e2 */
[----:B------:R-:W-:Y:S04]  /*2af0*/  BSSY B1, `(.L_x_63) ;  /* 0x0000006000017945 */ /* 0x000fe80003800000 */
[----:B------:R1:W-:Y:S01]  /*2b00*/  @!P3 STG.E.U8 desc[UR36][R4.64+0x18], R23 ;  /* 0x000018170400b986 */ /* 0x0003e2000c101124 */
[----:B------:R-:W-:Y:S05]  /*2b10*/  @P4 BRA `(.L_x_64) ;  /* 0x00000000000c4947 */ /* 0x000fea0003800000 */
[----:B------:R-:W1:Y:S02]  /*2b20*/  LDG.E.U8 R218, desc[UR36][R222.64+0x19] ;  /* 0x00001924deda7981 */ /* 0x000e64000c1e1100 */
[----:B-1----:R-:W-:-:S05]  /*2b30*/  PRMT R23, R218, 0x8880, RZ ;  /* 0x00008880da177816 */ /* 0x002fca00000000ff */
[----:B------:R-:W-:-:S07]  /*2b40*/  IMAD R226, R23, R216, RZ ;  /* 0x000000d817e27224 */ /* 0x000fce00078e02ff */
.L_x_64:
[----:B------:R-:W-:Y:S05]  /*2b50*/  BSYNC B1 ;  /* 0x0000000000017941 */ /* 0x000fea0003800000 */
.L_x_63:
[----:B------:R-:W-:Y:S01]  /*2b60*/  @!P4 IMAD R133, R133, R217, R226 ;  /* 0x000000d98585c224 */ /* 0x000fe200078e02e2 */
[----:B------:R-:W-:Y:S04]  /*2b70*/  BSSY B1, `(.L_x_65) ;  /* 0x0000006000017945 */ /* 0x000fe80003800000 */
[----:B------:R0:W-:Y:S01]  /*2b80*/  @!P4 STG.E.U8 desc[UR36][R4.64+0x19], R133 ;  /* 0x000019850400c986 */ /* 0x0001e2000c101124 */
[----:B------:R-:W-:Y:S05]  /*2b90*/  @P5 BRA `(.L_x_66) ;  /* 0x00000000000c5947 */ /* 0x000fea0003800000 */
[----:B------:R-:W1:Y:S02]  /*2ba0*/  LDG.E.U8 R218, desc[UR36][R228.64+0x18] ;  /* 0x00001824e4da7981 */ /* 0x000e64000c1e1100 */
[----:B-1----:R-:W-:-:S05]  /*2bb0*/  PRMT R23, R218, 0x8880, RZ ;  /* 0x00008880da177816 */ /* 0x002fca00000000ff */
[----:B------:R-:W-:-:S07]  /*2bc0*/  IMAD R226, R23, R216, RZ ;  /* 0x000000d817e27224 */ /* 0x000fce00078e02ff */
.L_x_66:
[----:B------:R-:W-:Y:S05]  /*2bd0*/  BSYNC B1 ;  /* 0x0000000000017941 */ /* 0x000fea0003800000 */
.L_x_65:
        /* <DEDUP_REMOVED lines=11> */
.L_x_68:
[----:B------:R-:W-:Y:S05]  /*2c90*/  BSYNC B1 ;  /* 0x0000000000017941 */ /* 0x000fea0003800000 */
.L_x_67:
[----:B------:R-:W-:Y:S01]  /*2ca0*/  @!P2 IMAD R135, R135, R217, R226 ;  /* 0x000000d98787a224 */ /* 0x000fe200078e02e2 */
[----:B------:R-:W-:Y:S04]  /*2cb0*/  BSSY B1, `(.L_x_69) ;  /* 0x0000006000017945 */ /* 0x000fe80003800000 */
[----:B------:R0:W-:Y:S01]  /*2cc0*/  @!P2 STG.E.U8 desc[UR36][R8.64+0x19], R135 ;  /* 0x000019870800a986 */ /* 0x0001e2000c101124 */
[----:B------:R-:W-:Y:S05]  /*2cd0*/  @P3 BRA `(.L_x_70) ;  /* 0x00000000000c3947 */ /* 0x000fea0003800000 */
[----:B------:R-:W1:Y:S02]  /*2ce0*/  LDG.E.U8 R218, desc[UR36][R222.64+0x20] ;  /* 0x00002024deda7981 */ /* 0x000e64000c1e1100 */
[----:B-1----:R-:W-:-:S05]  /*2cf0*/  PRMT R23, R218, 0x8880, RZ ;  /* 0x00008880da177816 */ /* 0x002fca00000000ff */
[----:B------:R-:W-:-:S07]  /*2d00*/  IMAD R226, R23, R216, RZ ;  /* 0x000000d817e27224 */ /* 0x000fce00078e02ff */
.L_x_70:
[----:B------:R-:W-:Y:S05]  /*2d10*/  BSYNC B1 ;  /* 0x0000000000017941 */ /* 0x000fea0003800000 */
.L_x_69:
[----:B-1----:R-:W-:Y:S01]  /*2d20*/  @!P3 IMAD R23, R136, R217, R226 ;  /* 0x000000d98817b224 */ /* 0x002fe200078e02e2 */
[----:B------:R-:W-:Y:S04]  /*2d30*/  BSSY B1, `(.L_x_71) ;  /* 0x0000006000017945 */ /* 0x000fe80003800000 */
[----:B------:R1:W-:Y:S01]  /*2d40*/  @!P3 STG.E.U8 desc[UR36][R4.64+0x20], R23 ;  /* 0x000020170400b986 */ /* 0x0003e2000c101124 */
[----:B------:R-:W-:Y:S05]  /*2d50*/  @P4 BRA `(.L_x_72) ;  /* 0x00000000000c4947 */ /* 0x000fea0003800000 */
[----:B------:R-:W1:Y:S02]  /*2d60*/  LDG.E.U8 R218, desc[UR36][R222.64+0x21] ;  /* 0x00002124deda7981 */ /* 0x000e64000c1e1100 */
[----:B-1----:R-:W-:-:S05]  /*2d70*/  PRMT R23, R218, 0x8880, RZ ;  /* 0x00008880da177816 */ /* 0x002fca00000000ff */
[----:B------:R-:W-:-:S07]  /*2d80*/  IMAD R226, R23, R216, RZ ;  /* 0x000000d817e27224 */ /* 0x000fce00078e02ff */
.L_x_72:
[----:B------:R-:W-:Y:S05]  /*2d90*/  BSYNC B1 ;  /* 0x0000000000017941 */ /* 0x000fea0003800000 */
.L_x_71:
[----:B------:R-:W-:Y:S01]  /*2da0*/  @!P4 IMAD R137, R137, R217, R226 ;  /* 0x000000d98989c224 */ /* 0x000fe200078e02e2 */
[----:B------:R-:W-:Y:S04]  /*2db0*/  BSSY B1, `(.L_x_73) ;  /* 0x0000006000017945 */ /* 0x000fe80003800000 */
[----:B------:R0:W-:Y:S01]  /*2dc0*/  @!P4 STG.E.U8 desc[UR36][R4.64+0x21], R137 ;  /* 0x000021890400c986 */ /* 0x0001e2000c101124 */
[----:B------:R-:W-:Y:S05]  /*2dd0*/  @P5 BRA `(.L_x_74) ;  /* 0x00000000000c5947 */ /* 0x000fea0003800000 */
[----:B------:R-:W1:Y:S02]  /*2de0*/  LDG.E.U8 R218, desc[UR36][R228.64+0x20] ;  /* 0x00002024e4da7981 */ /* 0x000e64000c1e1100 */
[----:B-1----:R-:W-:-:S05]  /*2df0*/  PRMT R23, R218, 0x8880, RZ ;  /* 0x00008880da177816 */ /* 0x002fca00000000ff */
[----:B------:R-:W-:-:S07]  /*2e00*/  IMAD R226, R23, R216, RZ ;  /* 0x000000d817e27224 */ /* 0x000fce00078e02ff */
.L_x_74:
[----:B------:R-:W-:Y:S05]  /*2e10*/  BSYNC B1 ;  /* 0x0000000000017941 */ /* 0x000fea0003800000 */
.L_x_73:
        /* <DEDUP_REMOVED lines=11> */
.L_x_76:
[----:B------:R-:W-:Y:S05]  /*2ed0*/  BSYNC B1 ;  /* 0x0000000000017941 */ /* 0x000fea0003800000 */
.L_x_75:
[----:B------:R-:W-:Y:S01]  /*2ee0*/  @!P3 IMAD R139, R139, R217, R226 ;  /* 0x000000d98b8bb224 */ /* 0x000fe200078e02e2 */
[----:B------:R-:W-:Y:S04]  /*2ef0*/  BSSY B1, `(.L_x_77) ;  /* 0x0000006000017945 */ /* 0x000fe80003800000 */
[----:B------:R0:W-:Y:S01]  /*2f00*/  @!P3 STG.E.U8 desc[UR36][R8.64+0x21], R139 ;  /* 0x0000218b0800b986 */ /* 0x0001e2000c101124 */
[----:B------:R-:W-:Y:S05]  /*2f10*/  @P4 BRA `(.L_x_78) ;  /* 0x00000000000c4947 */ /* 0x000fea0003800000 */
[----:B------:R-:W1:Y:S02]  /*2f20*/  LDG.E.U8 R218, desc[UR36][R222.64+0x28] ;  /* 0x00002824deda7981 */ /* 0x000e64000c1e1100 */
[----:B-1----:R-:W-:-:S05]  /*2f30*/  PRMT R23, R218, 0x8880, RZ ;  /* 0x00008880da177816 */ /* 0x002fca00000000ff */
[----:B------:R-:W-:-:S07]  /*2f40*/  IMAD R226, R23, R216, RZ ;  /* 0x000000d817e27224 */ /* 0x000fce00078e02ff */
.L_x_78:
[----:B------:R-:W-:Y:S05]  /*2f50*/  BSYNC B1 ;  /* 0x0000000000017941 */ /* 0x000fea0003800000 */
.L_x_77:
[----:B-1----:R-:W-:Y:S01]  /*2f60*/  @!P4 IMAD R23, R140, R217, R226 ;  /* 0x000000d98c17c224 */ /* 0x002fe200078e02e2 */
[----:B------:R-:W-:Y:S04]  /*2f70*/  BSSY B1, `(.L_x_79) ;  /* 0x0000006000017945 */ /* 0x000fe80003800000 */
[----:B------:R1:W-:Y:S01]  /*2f80*/  @!P4 STG.E.U8 desc[UR36][R4.64+0x28], R23 ;  /* 0x000028170400c986 */ /* 0x0003e2000c101124 */
[----:B------:R-:W-:Y:S05]  /*2f90*/  @P5 BRA `(.L_x_80) ;  /* 0x00000000000c5947 */ /* 0x000fea0003800000 */
[----:B------:R-:W1:Y:S02]  /*2fa0*/  LDG.E.U8 R218, desc[UR36][R222.64+0x29] ;  /* 0x00002924deda7981 */ /* 0x000e64000c1e1100 */
[----:B-1----:R-:W-:-:S05]  /*2fb0*/  PRMT R23, R218, 0x8880, RZ ;  /* 0x00008880da177816 */ /* 0x002fca00000000ff */
[----:B------:R-:W-:-:S07]  /*2fc0*/  IMAD R226, R23, R216, RZ ;  /* 0x000000d817e27224 */ /* 0x000fce00078e02ff */
.L_x_80:
[----:B------:R-:W-:Y:S05]  /*2fd0*/  BSYNC B1 ;  /* 0x0000000000017941 */ /* 0x000fea0003800000 */
.L_x_79:
[----:B------:R-:W-:Y:S01]  /*2fe0*/  @!P5 IMAD R141, R141, R217, R226 ;  /* 0x000000d98d8dd224 */ /* 0x000fe200078e02e2 */
[----:B------:R-:W-:Y:S04]  /*2ff0*/  BSSY B1, `(.L_x_81) ;  /* 0x0000006000017945 */ /* 0x000fe80003800000 */
[----:B------:R0:W-:Y:S01]  /*3000*/  @!P5 STG.E.U8 desc[UR36][R4.64+0x29], R141 ;  /* 0x0000298d0400d986 */ /* 0x0001e2000c101124 */
[----:B------:R-:W-:Y:S05]  /*3010*/  @P2 BRA `(.L_x_82) ;  /* 0x00000000000c2947 */ /* 0x000fea0003800000 */
[----:B------:R-:W1:Y:S02]  /*3020*/  LDG.E.U8 R218, desc[UR36][R228.64+0x28] ;  /* 0x00002824e4da7981 */ /* 0x000e64000c1e1100 */
[----:B-1----:R-:W-:-:S05]  /*3030*/  PRMT R23, R218, 0x8880, RZ ;  /* 0x00008880da177816 */ /* 0x002fca00000000ff */
[----:B------:R-:W-:-:S07]  /*3040*/  IMAD R226, R23, R216, RZ ;  /* 0x000000d817e27224 */ /* 0x000fce00078e02ff */
.L_x_82:
[----:B------:R-:W-:Y:S05]  /*3050*/  BSYNC B1 ;  /* 0x0000000000017941 */ /* 0x000fea0003800000 */
.L_x_81:
        /* <DEDUP_REMOVED lines=11> */
.L_x_84:
[----:B------:R-:W-:Y:S05]  /*3110*/  BSYNC B1 ;  /* 0x0000000000017941 */ /* 0x000fea0003800000 */
.L_x_83:
[----:B------:R-:W-:Y:S01]  /*3120*/  @!P4 IMAD R143, R143, R217, R226 ;  /* 0x000000d98f8fc224 */ /* 0x000fe200078e02e2 */
[----:B------:R-:W-:Y:S04]  /*3130*/  BSSY B1, `(.L_x_85) ;  /* 0x0000006000017945 */ /* 0x000fe80003800000 */
[----:B------:R0:W-:Y:S01]  /*3140*/  @!P4 STG.E.U8 desc[UR36][R8.64+0x29], R143 ;  /* 0x0000298f0800c986 */ /* 0x0001e2000c101124 */
[----:B------:R-:W-:Y:S05]  /*3150*/  @P3 BRA `(.L_x_86) ;  /* 0x00000000000c3947 */ /* 0x000fea0003800000 */
[----:B------:R-:W1:Y:S02]  /*3160*/  LDG.E.U8 R218, desc[UR36][R222.64+0x30] ;  /* 0x00003024deda7981 */ /* 0x000e64000c1e1100 */
[----:B-1----:R-:W-:-:S05]  /*3170*/  PRMT R23, R218, 0x8880, RZ ;  /* 0x00008880da177816 */ /* 0x002fca00000000ff */
[----:B------:R-:W-:-:S07]  /*3180*/  IMAD R226, R23, R216, RZ ;  /* 0x000000d817e27224 */ /* 0x000fce00078e02ff */
.L_x_86:
[----:B------:R-:W-:Y:S05]  /*3190*/  BSYNC B1 ;  /* 0x0000000000017941 */ /* 0x000fea0003800000 */
.L_x_85:
[----:B-1----:R-:W-:Y:S01]  /*31a0*/  @!P3 IMAD R23, R144, R217, R226 ;  /* 0x000000d99017b224 */ /* 0x002fe200078e02e2 */
[----:B------:R-:W-:Y:S04]  /*31b0*/  BSSY B1, `(.L_x_87) ;  /* 0x0000006000017945 */ /* 0x000fe80003800000 */
[----:B------:R1:W-:Y:S01]  /*31c0*/  @!P3 STG.E.U8 desc[UR36][R4.64+0x30], R23 ;  /* 0x000030170400b986 */ /* 0x0003e2000c101124 */
[----:B------:R-:W-:Y:S05]  /*31d0*/  @P5 BRA `(.L_x_88) ;  /* 0x00000000000c5947 */ /* 0x000fea0003800000 */
[----:B------:R-:W1:Y:S02]  /*31e0*/  LDG.E.U8 R218, desc[UR36][R222.64+0x31] ;  /* 0x00003124deda7981 */ /* 0x000e64000c1e1100 */
[----:B-1----:R-:W-:-:S05]  /*31f0*/  PRMT R23, R218, 0x8880, RZ ;  /* 0x00008880da177816 */ /* 0x002fca00000000ff */
[----:B------:R-:W-:-:S07]  /*3200*/  IMAD R226, R23, R216, RZ ;  /* 0x000000d817e27224 */ /* 0x000fce00078e02ff */
.L_x_88:
[----:B------:R-:W-:Y:S05]  /*3210*/  BSYNC B1 ;  /* 0x0000000000017941 */ /* 0x000fea0003800000 */
.L_x_87:
[----:B------:R-:W-:Y:S01]  /*3220*/  @!P5 IMAD R145, R145, R217, R226 ;  /* 0x000000d99191d224 */ /* 0x000fe200078e02e2 */
[----:B------:R-:W-:Y:S04]  /*3230*/  BSSY B1, `(.L_x_89) ;  /* 0x0000006000017945 */ /* 0x000fe80003800000 */
[----:B------:R0:W-:Y:S01]  /*3240*/  @!P5 STG.E.U8 desc[UR36][R4.64+0x31], R145 ;  /* 0x000031910400d986 */ /* 0x0001e2000c101124 */
[----:B------:R-:W-:Y:S05]  /*3250*/  @P2 BRA `(.L_x_90) ;  /* 0x00000000000c2947 */ /* 0x000fea0003800000 */
[----:B------:R-:W1:Y:S02]  /*3260*/  LDG.E.U8 R218, desc[UR36][R228.64+0x30] ;  /* 0x00003024e4da7981 */ /* 0x000e64000c1e1100 */
[----:B-1----:R-:W-:-:S05]  /*3270*/  PRMT R23, R218, 0x8880, RZ ;  /* 0x00008880da177816 */ /* 0x002fca00000000ff */
[----:B------:R-:W-:-:S07]  /*3280*/  IMAD R226, R23, R216, RZ ;  /* 0x000000d817e27224 */ /* 0x000fce00078e02ff */
.L_x_90:
[----:B------:R-:W-:Y:S05]  /*3290*/  BSYNC B1 ;  /* 0x0000000000017941 */ /* 0x000fea0003800000 */
.L_x_89:
        /* <DEDUP_REMOVED lines=11> */
.L_x_92:
[----:B------:R-:W-:Y:S05]  /*3350*/  BSYNC B1 ;  /* 0x0000000000017941 */ /* 0x000fea0003800000 */
.L_x_91:
[----:B------:R-:W-:Y:S01]  /*3360*/  @!P4 IMAD R147, R147, R217, R226 ;  /* 0x000000d99393c224 */ /* 0x000fe200078e02e2 */
[----:B------:R-:W-:Y:S04]  /*3370*/  BSSY B1, `(.L_x_93) ;  /* 0x0000006000017945 */ /* 0x000fe80003800000 */
[----:B------:R0:W-:Y:S01]  /*3380*/  @!P4 STG.E.U8 desc[UR36][R8.64+0x31], R147 ;  /* 0x000031930800c986 */ /* 0x0001e2000c101124 */
[----:B------:R-:W-:Y:S05]  /*3390*/  @P3 BRA `(.L_x_94) ;  /* 0x00000000000c3947 */ /* 0x000fea0003800000 */
[----:B------:R-:W1:Y:S02]  /*33a0*/  LDG.E.U8 R218, desc[UR36][R222.64+0x38] ;  /* 0x00003824deda7981 */ /* 0x000e64000c1e1100 */
[----:B-1----:R-:W-:-:S05]  /*33b0*/  PRMT R23, R218, 0x8880, RZ ;  /* 0x00008880da177816 */ /* 0x002fca00000000ff */
[----:B------:R-:W-:-:S07]  /*33c0*/  IMAD R226, R23, R216, RZ ;  /* 0x000000d817e27224 */ /* 0x000fce00078e02ff */
.L_x_94:
[----:B------:R-:W-:Y:S05]  /*33d0*/  BSYNC B1 ;  /* 0x0000000000017941 */ /* 0x000fea0003800000 */
.L_x_93:
[----:B-1----:R-:W-:Y:S01]  /*33e0*/  @!P3 IMAD R23, R148, R217, R226 ;  /* 0x000000d99417b224 */ /* 0x002fe200078e02e2 */
[----:B------:R-:W-:Y:S04]  /*33f0*/  BSSY B1, `(.L_x_95) ;  /* 0x0000006000017945 */ /* 0x000fe80003800000 */
[----:B------:R1:W-:Y:S01]  /*3400*/  @!P3 STG.E.U8 desc[UR36][R4.64+0x38], R23 ;  /* 0x000038170400b986 */ /* 0x0003e2000c101124 */
[----:B------:R-:W-:Y:S05]  /*3410*/  @P5 BRA `(.L_x_96) ;  /* 0x00000000000c5947 */ /* 0x000fea0003800000 */
[----:B------:R-:W1:Y:S02]  /*3420*/  LDG.E.U8 R218, desc[UR36][R222.64+0x39] ;  /* 0x00003924deda7981 */ /* 0x000e64000c1e1100 */
[----:B-1----:R-:W-:-:S05]  /*3430*/  PRMT R23, R218, 0x8880, RZ ;  /* 0x00008880da177816 */ /* 0x002fca00000000ff */
[----:B------:R-:W-:-:S07]  /*3440*/  IMAD R226, R23, R216, RZ ;  /* 0x000000d817e27224 */ /* 0x000fce00078e02ff */
.L_x_96:
[----:B------:R-:W-:Y:S05]  /*3450*/  BSYNC B1 ;  /* 0x0000000000017941 */ /* 0x000fea0003800000 */
.L_x_95:
[----:B------:R-:W-:Y:S01]  /*3460*/  @!P5 IMAD R149, R149, R217, R226 ;  /* 0x000000d99595d224 */ /* 0x000fe200078e02e2 */
[----:B------:R-:W-:Y:S04]  /*3470*/  BSSY B1, `(.L_x_97) ;  /* 0x0000006000017945 */ /* 0x000fe80003800000 */
[----:B------:R0:W-:Y:S01]  /*3480*/  @!P5 STG.E.U8 desc[UR36][R4.64+0x39], R149 ;  /* 0x000039950400d986 */ /* 0x0001e2000c101124 */
[----:B------:R-:W-:Y:S05]  /*3490*/  @P2 BRA `(.L_x_98) ;  /* 0x00000000000c2947 */ /* 0x000fea0003800000 */
[----:B------:R-:W1:Y:S02]  /*34a0*/  LDG.E.U8 R218, desc[UR36][R228.64+0x38] ;  /* 0x00003824e4da7981 */ /* 0x000e64000c1e1100 */
[----:B-1----:R-:W-:-:S05]  /*34b0*/  PRMT R23, R218, 0x8880, RZ ;  /* 0x00008880da177816 */ /* 0x002fca00000000ff */
[----:B------:R-:W-:-:S07]  /*34c0*/  IMAD R226, R23, R216, RZ ;  /* 0x000000d817e27224 */ /* 0x000fce00078e02ff */
.L_x_98:
[----:B------:R-:W-:Y:S05]  /*34d0*/  BSYNC B1 ;  /* 0x0000000000017941 */ /* 0x000fea0003800000 */
.L_x_97:
        /* <DEDUP_REMOVED lines=11> */
.L_x_100:
[----:B------:R-:W-:Y:S05]  /*3590*/  BSYNC B1 ;  /* 0x0000000000017941 */ /* 0x000fea0003800000 */
.L_x_99:
[----:B------:R-:W-:Y:S01]  /*35a0*/  @!P4 IMAD R151, R151, R217, R226 ;  /* 0x000000d99797c224 */ /* 0x000fe200078e02e2 */
[----:B------:R-:W-:Y:S04]  /*35b0*/  BSSY B1, `(.L_x_101) ;  /* 0x0000006000017945 */ /* 0x000fe80003800000 */
[----:B------:R0:W-:Y:S01]  /*35c0*/  @!P4 STG.E.U8 desc[UR36][R8.64+0x39], R151 ;  /* 0x000039970800c986 */ /* 0x0001e2000c101124 */
[----:B------:R-:W-:Y:S05]  /*35d0*/  @P3 BRA `(.L_x_102) ;  /* 0x00000000000c3947 */ /* 0x000fea0003800000 */
[----:B------:R-:W1:Y:S02]  /*35e0*/  LDG.E.U8 R218, desc[UR36][R222.64+0x40] ;  /* 0x00004024deda7981 */ /* 0x000e64000c1e1100 */
[----:B-1----:R-:W-:-:S05]  /*35f0*/  PRMT R23, R218, 0x8880, RZ ;  /* 0x00008880da177816 */ /* 0x002fca00000000ff */
[----:B------:R-:W-:-:S07]  /*3600*/  IMAD R226, R23, R216, RZ ;  /* 0x000000d817e27224 */ /* 0x000fce00078e02ff */
.L_x_102:
[----:B------:R-:W-:Y:S05]  /*3610*/  BSYNC B1 ;  /* 0x0000000000017941 */ /* 0x000fea0003800000 */
.L_x_101:
[----:B-1----:R-:W-:Y:S01]  /*3620*/  @!P3 IMAD R23, R152, R217, R226 ;  /* 0x000000d99817b224 */ /* 0x002fe200078e02e2 */
[----:B------:R-:W-:Y:S04]  /*3630*/  BSSY B1, `(.L_x_103) ;  /* 0x0000006000017945 */ /* 0x000fe80003800000 */
[----:B------:R1:W-:Y:S01]  /*3640*/  @!P3 STG.E.U8 desc[UR36][R4.64+0x40], R23 ;  /* 0x000040170400b986 */ /* 0x0003e2000c101124 */
[----:B------:R-:W-:Y:S05]  /*3650*/  @P5 BRA `(.L_x_104) ;  /* 0x00000000000c5947 */ /* 0x000fea0003800000 */
[----:B------:R-:W1:Y:S02]  /*3660*/  LDG.E.U8 R218, desc[UR36][R222.64+0x41] ;  /* 0x00004124deda7981 */ /* 0x000e64000c1e1100 */
[----:B-1----:R-:W-:-:S05]  /*3670*/  PRMT R23, R218, 0x8880, RZ ;  /* 0x00008880da177816 */ /* 0x002fca00000000ff */
[----:B------:R-:W-:-:S07]  /*3680*/  IMAD R226, R23, R216, RZ ;  /* 0x000000d817e27224 */ /* 0x000fce00078e02ff */
.L_x_104:
[----:B------:R-:W-:Y:S05]  /*3690*/  BSYNC B1 ;  /* 0x0000000000017941 */ /* 0x000fea0003800000 */
.L_x_103:
[----:B------:R-:W-:Y:S01]  /*36a0*/  @!P5 IMAD R153, R153, R217, R226 ;  /* 0x000000d99999d224 */ /* 0x000fe200078e02e2 */
[----:B------:R-:W-:Y:S04]  /*36b0*/  BSSY B1, `(.L_x_105) ;  /* 0x0000006000017945 */ /* 0x000fe80003800000 */
[----:B------:R0:W-:Y:S01]  /*36c0*/  @!P5 STG.E.U8 desc[UR36][R4.64+0x41], R153 ;  /* 0x000041990400d986 */ /* 0x0001e2000c101124 */
[----:B------:R-:W-:Y:S05]  /*36d0*/  @P2 BRA `(.L_x_106) ;  /* 0x00000000000c2947 */ /* 0x000fea0003800000 */
[----:B------:R-:W1:Y:S02]  /*36e0*/  LDG.E.U8 R218, desc[UR36][R228.64+0x40] ;  /* 0x00004024e4da7981 */ /* 0x000e64000c1e1100 */
[----:B-1----:R-:W-:-:S05]  /*36f0*/  PRMT R23, R218, 0x8880, RZ ;  /* 0x00008880da177816 */ /* 0x002fca00000000ff */
[----:B------:R-:W-:-:S07]  /*3700*/  IMAD R226, R23, R216, RZ ;  /* 0x000000d817e27224 */ /* 0x000fce00078e02ff */
.L_x_106:
[----:B------:R-:W-:Y:S05]  /*3710*/  BSYNC B1 ;  /* 0x0000000000017941 */ /* 0x000fea0003800000 */
.L_x_105:
        /* <DEDUP_REMOVED lines=11> */
.L_x_108:
[----:B------:R-:W-:Y:S05]  /*37d0*/  BSYNC B1 ;  /* 0x0000000000017941 */ /* 0x000fea0003800000 */
.L_x_107:
[----:B------:R-:W-:Y:S01]  /*37e0*/  @!P4 IMAD R155, R155, R217, R226 ;  /* 0x000000d99b9bc224 */ /* 0x000fe200078e02e2 */
[----:B------:R-:W-:Y:S04]  /*37f0*/  BSSY B1, `(.L_x_109) ;  /* 0x0000006000017945 */ /* 0x000fe80003800000 */
[----:B------:R0:W-:Y:S01]  /*3800*/  @!P4 STG.E.U8 desc[UR36][R8.64+0x41], R155 ;  /* 0x0000419b0800c986 */ /* 0x0001e2000c101124 */
[----:B------:R-:W-:Y:S05]  /*3810*/  @P3 BRA `(.L_x_110) ;  /* 0x00000000000c3947 */ /* 0x000fea0003800000 */
[----:B------:R-:W1:Y:S02]  /*3820*/  LDG.E.U8 R218, desc[UR36][R222.64+0x48] ;  /* 0x00004824deda7981 */ /* 0x000e64000c1e1100 */
[----:B-1----:R-:W-:-:S05]  /*3830*/  PRMT R23, R218, 0x8880, RZ ;  /* 0x00008880da177816 */ /* 0x002fca00000000ff */
[----:B------:R-:W-:-:S07]  /*3840*/  IMAD R226, R23, R216, RZ ;  /* 0x000000d817e27224 */ /* 0x000fce00078e02ff */
.L_x_110:
[----:B------:R-:W-:Y:S05]  /*3850*/  BSYNC B1 ;  /* 0x0000000000017941 */ /* 0x000fea0003800000 */
.L_x_109:
[----:B-1----:R-:W-:Y:S01]  /*3860*/  @!P3 IMAD R23, R156, R217, R226 ;  /* 0x000000d99c17b224 */ /* 0x002fe200078e02e2 */
[----:B------:R-:W-:Y:S04]  /*3870*/  BSSY B1, `(.L_x_111) ;  /* 0x0000006000017945 */ /* 0x000fe80003800000 */
[----:B------:R1:W-:Y:S01]  /*3880*/  @!P3 STG.E.U8 desc[UR36][R4.64+0x48], R23 ;  /* 0x000048170400b986 */ /* 0x0003e2000c101124 */
[----:B------:R-:W-:Y:S05]  /*3890*/  @P5 BRA `(.L_x_112) ;  /* 0x00000000000c5947 */ /* 0x000fea0003800000 */
[----:B------:R-:W1:Y:S02]  /*38a0*/  LDG.E.U8 R218, desc[UR36][R222.64+0x49] ;  /* 0x00004924deda7981 */ /* 0x000e64000c1e1100 */
[----:B-1----:R-:W-:-:S05]  /*38b0*/  PRMT R23, R218, 0x8880, RZ ;  /* 0x00008880da177816 */ /* 0x002fca00000000ff */
[----:B------:R-:W-:-:S07]  /*38c0*/  IMAD R226, R23, R216, RZ ;  /* 0x000000d817e27224 */ /* 0x000fce00078e02ff */
.L_x_112:
[----:B------:R-:W-:Y:S05]  /*38d0*/  BSYNC B1 ;  /* 0x0000000000017941 */ /* 0x000fea0003800000 */
.L_x_111:
[----:B------:R-:W-:Y:S01]  /*38e0*/  @!P5 IMAD R157, R157, R217, R226 ;  /* 0x000000d99d9dd224 */ /* 0x000fe200078e02e2 */
[----:B------:R-:W-:Y:S04]  /*38f0*/  BSSY B1, `(.L_x_113) ;  /* 0x0000006000017945 */ /* 0x000fe80003800000 */
[----:B------:R0:W-:Y:S01]  /*3900*/  @!P5 STG.E.U8 desc[UR36][R4.64+0x49], R157 ;  /* 0x0000499d0400d986 */ /* 0x0001e2000c101124 */
[----:B------:R-:W-:Y:S05]  /*3910*/  @P2 BRA `(.L_x_114) ;  /* 0x00000000000c2947 */ /* 0x000fea0003800000 */
[----:B------:R-:W1:Y:S02]  /*3920*/  LDG.E.U8 R218, desc[UR36][R228.64+0x48] ;  /* 0x00004824e4da7981 */ /* 0x000e64000c1e1100 */
[----:B-1----:R-:W-:-:S05]  /*3930*/  PRMT R23, R218, 0x8880, RZ ;  /* 0x00008880da177816 */ /* 0x002fca00000000ff */
[----:B------:R-:W-:-:S07]  /*3940*/  IMAD R226, R23, R216, RZ ;  /* 0x000000d817e27224 */ /* 0x000fce00078e02ff */
.L_x_114:
[----:B------:R-:W-:Y:S05]  /*3950*/  BSYNC B1 ;  /* 0x0000000000017941 */ /* 0x000fea0003800000 */
.L_x_113:
        /* <DEDUP_REMOVED lines=11> */
.L_x_116:
[----:B------:R-:W-:Y:S05]  /*3a10*/  BSYNC B1 ;  /* 0x0000000000017941 */ /* 0x000fea0003800000 */
.L_x_115:
[----:B------:R-:W-:Y:S01]  /*3a20*/  @!P4 IMAD R159, R159, R217, R226 ;  /* 0x000000d99f9fc224 */ /* 0x000fe200078e02e2 */
[----:B------:R-:W-:Y:S04]  /*3a30*/  BSSY B1, `(.L_x_117) ;  /* 0x0000006000017945 */ /* 0x000fe80003800000 */
[----:B------:R0:W-:Y:S01]  /*3a40*/  @!P4 STG.E.U8 desc[UR36][R8.64+0x49], R159 ;  /* 0x0000499f0800c986 */ /* 0x0001e2000c101124 */
[----:B------:R-:W-:Y:S05]  /*3a50*/  @P3 BRA `(.L_x_118) ;  /* 0x00000000000c3947 */ /* 0x000fea0003800000 */
[----:B------:R-:W1:Y:S02]  /*3a60*/  LDG.E.U8 R218, desc[UR36][R222.64+0x50] ;  /* 0x00005024deda7981 */ /* 0x000e64000c1e1100 */
[----:B-1----:R-:W-:-:S05]  /*3a70*/  PRMT R23, R218, 0x8880, RZ ;  /* 0x00008880da177816 */ /* 0x002fca00000000ff */
[----:B------:R-:W-:-:S07]  /*3a80*/  IMAD R226, R23, R216, RZ ;  /* 0x000000d817e27224 */ /* 0x000fce00078e02ff */
.L_x_118:
[----:B------:R-:W-:Y:S05]  /*3a90*/  BSYNC B1 ;  /* 0x0000000000017941 */ /* 0x000fea0003800000 */
.L_x_117:
[----:B-1----:R-:W-:Y:S01]  /*3aa0*/  @!P3 IMAD R23, R160, R217, R226 ;  /* 0x000000d9a017b224 */ /* 0x002fe200078e02e2 */
[----:B------:R-:W-:Y:S04]  /*3ab0*/  BSSY B1, `(.L_x_119) ;  /* 0x0000006000017945 */ /* 0x000fe80003800000 */
[----:B------:R1:W-:Y:S01]  /*3ac0*/  @!P3 STG.E.U8 desc[UR36][R4.64+0x50], R23 ;  /* 0x000050170400b986 */ /* 0x0003e2000c101124 */
[----:B------:R-:W-:Y:S05]  /*3ad0*/  @P5 BRA `(.L_x_120) ;  /* 0x00000000000c5947 */ /* 0x000fea0003800000 */
[----:B------:R-:W1:Y:S02]  /*3ae0*/  LDG.E.U8 R218, desc[UR36][R222.64+0x51] ;  /* 0x00005124deda7981 */ /* 0x000e64000c1e1100 */
[----:B-1----:R-:W-:-:S05]  /*3af0*/  PRMT R23, R218, 0x8880, RZ ;  /* 0x00008880da177816 */ /* 0x002fca00000000ff */
[----:B------:R-:W-:-:S07]  /*3b00*/  IMAD R226, R23, R216, RZ ;  /* 0x000000d817e27224 */ /* 0x000fce00078e02ff */
.L_x_120:
[----:B------:R-:W-:Y:S05]  /*3b10*/  BSYNC B1 ;  /* 0x0000000000017941 */ /* 0x000fea0003800000 */
.L_x_119:
[----:B------:R-:W-:Y:S01]  /*3b20*/  @!P5 IMAD R161, R161, R217, R226 ;  /* 0x000000d9a1a1d224 */ /* 0x000fe200078e02e2 */
[----:B------:R-:W-:Y:S04]  /*3b30*/  BSSY B1, `(.L_x_121) ;  /* 0x0000006000017945 */ /* 0x000fe80003800000 */
[----:B------:R0:W-:Y:S01]  /*3b40*/  @!P5 STG.E.U8 desc[UR36][R4.64+0x51], R161 ;  /* 0x000051a10400d986 */ /* 0x0001e2000c101124 */
[----:B------:R-:W-:Y:S05]  /*3b50*/  @P2 BRA `(.L_x_122) ;  /* 0x00000000000c2947 */ /* 0x000fea0003800000 */
[----:B------:R-:W1:Y:S02]  /*3b60*/  LDG.E.U8 R218, desc[UR36][R228.64+0x50] ;  /* 0x00005024e4da7981 */ /* 0x000e64000c1e1100 */
[----:B-1----:R-:W-:-:S05]  /*3b70*/  PRMT R23, R218, 0x8880, RZ ;  /* 0x00008880da177816 */ /* 0x002fca00000000ff */
[----:B------:R-:W-:-:S07]  /*3b80*/  IMAD R226, R23, R216, RZ ;  /* 0x000000d817e27224 */ /* 0x000fce00078e02ff */
.L_x_122:
[----:B------:R-:W-:Y:S05]  /*3b90*/  BSYNC B1 ;  /* 0x0000000000017941 */ /* 0x000fea0003800000 */
.L_x_121:
        /* <DEDUP_REMOVED lines=11> */
.L_x_124:
[----:B------:R-:W-:Y:S05]  /*3c50*/  BSYNC B1 ;  /* 0x0000000000017941 */ /* 0x000fea0003800000 */
.L_x_123:
[----:B------:R-:W-:Y:S01]  /*3c60*/  @!P4 IMAD R163, R163, R217, R226 ;  /* 0x000000d9a3a3c224 */ /* 0x000fe200078e02e2 */
[----:B------:R-:W-:Y:S04]  /*3c70*/  BSSY B1, `(.L_x_125) ;  /* 0x0000006000017945 */ /* 0x000fe80003800000 */
[----:B------:R0:W-:Y:S01]  /*3c80*/  @!P4 STG.E.U8 desc[UR36][R8.64+0x51], R163 ;  /* 0x000051a30800c986 */ /* 0x0001e2000c101124 */
[----:B------:R-:W-:Y:S05]  /*3c90*/  @P3 BRA `(.L_x_126) ;  /* 0x00000000000c3947 */ /* 0x000fea0003800000 */
[----:B------:R-:W1:Y:S02]  /*3ca0*/  LDG.E.U8 R218, desc[UR36][R222.64+0x58] ;  /* 0x00005824deda7981 */ /* 0x000e64000c1e1100 */
[----:B-1----:R-:W-:-:S05]  /*3cb0*/  PRMT R23, R218, 0x8880, RZ ;  /* 0x00008880da177816 */ /* 0x002fca00000000ff */
[----:B------:R-:W-:-:S07]  /*3cc0*/  IMAD R226, R23, R216, RZ ;  /* 0x000000d817e27224 */ /* 0x000fce00078e02ff */
.L_x_126:
[----:B------:R-:W-:Y:S05]  /*3cd0*/  BSYNC B1 ;  /* 0x0000000000017941 */ /* 0x000fea0003800000 */
.L_x_125:
[----:B-1----:R-:W-:Y:S01]  /*3ce0*/  @!P3 IMAD R23, R164, R217, R226 ;  /* 0x000000d9a417b224 */ /* 0x002fe200078e02e2 */
[----:B------:R-:W-:Y:S04]  /*3cf0*/  BSSY B1, `(.L_x_127) ;  /* 0x0000006000017945 */ /* 0x000fe80003800000 */
[----:B------:R1:W-:Y:S01]  /*3d00*/  @!P3 STG.E.U8 desc[UR36][R4.64+0x58], R23 ;  /* 0x000058170400b986 */ /* 0x0003e2000c101124 */
[----:B------:R-:W-:Y:S05]  /*3d10*/  @P5 BRA `(.L_x_128) ;  /* 0x00000000000c5947 */ /* 0x000fea0003800000 */
[----:B------:R-:W1:Y:S02]  /*3d20*/  LDG.E.U8 R218, desc[UR36][R222.64+0x59] ;  /* 0x00005924deda7981 */ /* 0x000e64000c1e1100 */
[----:B-1----:R-:W-:-:S05]  /*3d30*/  PRMT R23, R218, 0x8880, RZ ;  /* 0x00008880da177816 */ /* 0x002fca00000000ff */
[----:B------:R-:W-:-:S07]  /*3d40*/  IMAD R226, R23, R216, RZ ;  /* 0x000000d817e27224 */ /* 0x000fce00078e02ff */
.L_x_128:
[----:B------:R-:W-:Y:S05]  /*3d50*/  BSYNC B1 ;  /* 0x0000000000017941 */ /* 0x000fea0003800000 */
.L_x_127:
[----:B------:R-:W-:Y:S01]  /*3d60*/  @!P5 IMAD R165, R165, R217, R226 ;  /* 0x000000d9a5a5d224 */ /* 0x000fe200078e02e2 */
[----:B------:R-:W-:Y:S04]  /*3d70*/  BSSY B1, `(.L_x_129) ;  /* 0x0000006000017945 */ /* 0x000fe80003800000 */
[----:B------:R0:W-:Y:S01]  /*3d80*/  @!P5 STG.E.U8 desc[UR36][R4.64+0x59], R165 ;  /* 0x000059a50400d986 */ /* 0x0001e2000c101124 */
[----:B------:R-:W-:Y:S05]  /*3d90*/  @P2 BRA `(.L_x_130) ;  /* 0x00000000000c2947 */ /* 0x000fea0003800000 */
[----:B------:R-:W1:Y:S02]  /*3da0*/  LDG.E.U8 R218, desc[UR36][R228.64+0x58] ;  /* 0x00005824e4da7981 */ /* 0x000e64000c1e1100 */
[----:B-1----:R-:W-:-:S05]  /*3db0*/  PRMT R23, R218, 0x8880, RZ ;  /* 0x00008880da177816 */ /* 0x002fca00000000ff */
[----:B------:R-:W-:-:S07]  /*3dc0*/  IMAD R226, R23, R216, RZ ;  /* 0x000000d817e27224 */ /* 0x000fce00078e02ff */
.L_x_130:
[----:B------:R-:W-:Y:S05]  /*3dd0*/  BSYNC B1 ;  /* 0x0000000000017941 */ /* 0x000fea0003800000 */
.L_x_129:
        /* <DEDUP_REMOVED lines=11> */
.L_x_132:
[----:B------:R-:W-:Y:S05]  /*3e90*/  BSYNC B1 ;  /* 0x0000000000017941 */ /* 0x000fea0003800000 */
.L_x_131:
[----:B------:R-:W-:Y:S01]  /*3ea0*/  @!P4 IMAD R167, R167, R217, R226 ;  /* 0x000000d9a7a7c224 */ /* 0x000fe200078e02e2 */
[----:B------:R-:W-:Y:S04]  /*3eb0*/  BSSY B1, `(.L_x_133) ;  /* 0x0000006000017945 */ /* 0x000fe80003800000 */
[----:B------:R0:W-:Y:S01]  /*3ec0*/  @!P4 STG.E.U8 desc[UR36][R8.64+0x59], R167 ;  /* 0x000059a70800c986 */ /* 0x0001e2000c101124 */
[----:B------:R-:W-:Y:S05]  /*3ed0*/  @P3 BRA `(.L_x_134) ;  /* 0x00000000000c3947 */ /* 0x000fea0003800000 */
[----:B------:R-:W1:Y:S02]  /*3ee0*/  LDG.E.U8 R218, desc[UR36][R222.64+0x60] ;  /* 0x00006024deda7981 */ /* 0x000e64000c1e1100 */
[----:B-1----:R-:W-:-:S05]  /*3ef0*/  PRMT R23, R218, 0x8880, RZ ;  /* 0x00008880da177816 */ /* 0x002fca00000000ff */
[----:B------:R-:W-:-:S07]  /*3f00*/  IMAD R226, R23, R216, RZ ;  /* 0x000000d817e27224 */ /* 0x000fce00078e02ff */
.L_x_134:
[----:B------:R-:W-:Y:S05]  /*3f10*/  BSYNC B1 ;  /* 0x0000000000017941 */ /* 0x000fea0003800000 */
.L_x_133:
[----:B-1----:R-:W-:Y:S01]  /*3f20*/  @!P3 IMAD R23, R168, R217, R226 ;  /* 0x000000d9a817b224 */ /* 0x002fe200078e02e2 */
[----:B------:R-:W-:Y:S04]  /*3f30*/  BSSY B1, `(.L_x_135) ;  /* 0x0000006000017945 */ /* 0x000fe80003800000 */
[----:B------:R1:W-:Y:S01]  /*3f40*/  @!P3 STG.E.U8 desc[UR36][R4.64+0x60], R23 ;  /* 0x000060170400b986 */ /* 0x0003e2000c101124 */
[----:B------:R-:W-:Y:S05]  /*3f50*/  @P5 BRA `(.L_x_136) ;  /* 0x00000000000c5947 */ /* 0x000fea0003800000 */
[----:B------:R-:W1:Y:S02]  /*3f60*/  LDG.E.U8 R218, desc[UR36][R222.64+0x61] ;  /* 0x00006124deda7981 */ /* 0x000e64000c1e1100 */
[----:B-1----:R-:W-:-:S05]  /*3f70*/  PRMT R23, R218, 0x8880, RZ ;  /* 0x00008880da177816 */ /* 0x002fca00000000ff */
[----:B------:R-:W-:-:S07]  /*3f80*/  IMAD R226, R23, R216, RZ ;  /* 0x000000d817e27224 */ /* 0x000fce00078e02ff */
.L_x_136:
[----:B------:R-:W-:Y:S05]  /*3f90*/  BSYNC B1 ;  /* 0x0000000000017941 */ /* 0x000fea0003800000 */
.L_x_135:
[----:B------:R-:W-:Y:S01]  /*3fa0*/  @!P5 IMAD R169, R169, R217, R226 ;  /* 0x000000d9a9a9d224 */ /* 0x000fe200078e02e2 */
[----:B------:R-:W-:Y:S04]  /*3fb0*/  BSSY B1, `(.L_x_137) ;  /* 0x0000006000017945 */ /* 0x000fe80003800000 */
[----:B------:R0:W-:Y:S01]  /*3fc0*/  @!P5 STG.E.U8 desc[UR36][R4.64+0x61], R169 ;  /* 0x000061a90400d986 */ /* 0x0001e2000c101124 */
[----:B------:R-:W-:Y:S05]  /*3fd0*/  @P2 BRA `(.L_x_138) ;  /* 0x00000000000c2947 */ /* 0x000fea0003800000 */
[----:B------:R-:W1:Y:S02]  /*3fe0*/  LDG.E.U8 R218, desc[UR36][R228.64+0x60] ;  /* 0x00006024e4da7981 */ /* 0x000e64000c1e1100 */
[----:B-1----:R-:W-:-:S05]  /*3ff0*/  PRMT R23, R218, 0x8880, RZ ;  /* 0x00008880da177816 */ /* 0x002fca00000000ff */
[----:B------:R-:W-:-:S07]  /*4000*/  IMAD R226, R23, R216, RZ ;  /* 0x000000d817e27224 */ /* 0x000fce00078e02ff */
.L_x_138:
[----:B------:R-:W-:Y:S05]  /*4010*/  BSYNC B1 ;  /* 0x0000000000017941 */ /* 0x000fea0003800000 */
.L_x_137:
        /* <DEDUP_REMOVED lines=11> */
.L_x_140:
[----:B------:R-:W-:Y:S05]  /*40d0*/  BSYNC B1 ;  /* 0x0000000000017941 */ /* 0x000fea0003800000 */
.L_x_139:
[----:B------:R-:W-:Y:S01]  /*40e0*/  @!P4 IMAD R171, R171, R217, R226 ;  /* 0x000000d9ababc224 */ /* 0x000fe200078e02e2 */
[----:B------:R-:W-:Y:S04]  /*40f0*/  BSSY B1, `(.L_x_141) ;  /* 0x0000006000017945 */ /* 0x000fe80003800000 */
[----:B------:R0:W-:Y:S01]  /*4100*/  @!P4 STG.E.U8 desc[UR36][R8.64+0x61], R171 ;  /* 0x000061ab0800c986 */ /* 0x0001e2000c101124 */
[----:B------:R-:W-:Y:S05]  /*4110*/  @P3 BRA `(.L_x_142) ;  /* 0x00000000000c3947 */ /* 0x000fea0003800000 */
[----:B------:R-:W1:Y:S02]  /*4120*/  LDG.E.U8 R218, desc[UR36][R222.64+0x68] ;  /* 0x00006824deda7981 */ /* 0x000e64000c1e1100 */
[----:B-1----:R-:W-:-:S05]  /*4130*/  PRMT R23, R218, 0x8880, RZ ;  /* 0x00008880da177816 */ /* 0x002fca00000000ff */
[----:B------:R-:W-:-:S07]  /*4140*/  IMAD R226, R23, R216, RZ ;  /* 0x000000d817e27224 */ /* 0x000fce00078e02ff */
.L_x_142:
[----:B------:R-:W-:Y:S05]  /*4150*/  BSYNC B1 ;  /* 0x0000000000017941 */ /* 0x000fea0003800000 */
.L_x_141:
[----:B-1----:R-:W-:Y:S01]  /*4160*/  @!P3 IMAD R23, R172, R217, R226 ;  /* 0x000000d9ac17b224 */ /* 0x002fe200078e02e2 */
[----:B------:R-:W-:Y:S04]  /*4170*/  BSSY B1, `(.L_x_143) ;  /* 0x0000006000017945 */ /* 0x000fe80003800000 */
[----:B------:R1:W-:Y:S01]  /*4180*/  @!P3 STG.E.U8 desc[UR36][R4.64+0x68], R23 ;  /* 0x000068170400b986 */ /* 0x0003e2000c101124 */
[----:B------:R-:W-:Y:S05]  /*4190*/  @P5 BRA `(.L_x_144) ;  /* 0x00000000000c5947 */ /* 0x000fea0003800000 */
[----:B------:R-:W1:Y:S02]  /*41a0*/  LDG.E.U8 R218, desc[UR36][R222.64+0x69] ;  /* 0x00006924deda7981 */ /* 0x000e64000c1e1100 */
[----:B-1----:R-:W-:-:S05]  /*41b0*/  PRMT R23, R218, 0x8880, RZ ;  /* 0x00008880da177816 */ /* 0x002fca00000000ff */
[----:B------:R-:W-:-:S07]  /*41c0*/  IMAD R226, R23, R216, RZ ;  /* 0x000000d817e27224 */ /* 0x000fce00078e02ff */
.L_x_144:
[----:B------:R-:W-:Y:S05]  /*41d0*/  BSYNC B1 ;  /* 0x0000000000017941 */ /* 0x000fea0003800000 */
.L_x_143:
[----:B------:R-:W-:Y:S01]  /*41e0*/  @!P5 IMAD R173, R173, R217, R226 ;  /* 0x000000d9adadd224 */ /* 0x000fe200078e02e2 */
[----:B------:R-:W-:Y:S04]  /*41f0*/  BSSY B1, `(.L_x_145) ;  /* 0x0000006000017945 */ /* 0x000fe80003800000 */
[----:B------:R0:W-:Y:S01]  /*4200*/  @!P5 STG.E.U8 desc[UR36][R4.64+0x69], R173 ;  /* 0x000069ad0400d986 */ /* 0x0001e2000c101124 */
[----:B------:R-:W-:Y:S05]  /*4210*/  @P2 BRA `(.L_x_146) ;  /* 0x00000000000c2947 */ /* 0x000fea0003800000 */
[----:B------:R-:W1:Y:S02]  /*4220*/  LDG.E.U8 R218, desc[UR36][R228.64+0x68] ;  /* 0x00006824e4da7981 */ /* 0x000e64000c1e1100 */
[----:B-1----:R-:W-:-:S05]  /*4230*/  PRMT R23, R218, 0x8880, RZ ;  /* 0x00008880da177816 */ /* 0x002fca00000000ff */
[----:B------:R-:W-:-:S07]  /*4240*/  IMAD R226, R23, R216, RZ ;  /* 0x000000d817e27224 */ /* 0x000fce00078e02ff */
.L_x_146:
[----:B------:R-:W-:Y:S05]  /*4250*/  BSYNC B1 ;  /* 0x0000000000017941 */ /* 0x000fea0003800000 */
.L_x_145:
        /* <DEDUP_REMOVED lines=11> */
.L_x_148:
[----:B------:R-:W-:Y:S05]  /*4310*/  BSYNC B1 ;  /* 0x0000000000017941 */ /* 0x000fea0003800000 */
.L_x_147:
[----:B------:R-:W-:Y:S01]  /*4320*/  @!P4 IMAD R175, R175, R217, R226 ;  /* 0x000000d9afafc224 */ /* 0x000fe200078e02e2 */
[----:B------:R-:W-:Y:S04]  /*4330*/  BSSY B1, `(.L_x_149) ;  /* 0x0000006000017945 */ /* 0x000fe80003800000 */
[----:B------:R0:W-:Y:S01]  /*4340*/  @!P4 STG.E.U8 desc[UR36][R8.64+0x69], R175 ;  /* 0x000069af0800c986 */ /* 0x0001e2000c101124 */
[----:B------:R-:W-:Y:S05]  /*4350*/  @P3 BRA `(.L_x_150) ;  /* 0x00000000000c3947 */ /* 0x000fea0003800000 */
[----:B------:R-:W1:Y:S02]  /*4360*/  LDG.E.U8 R218, desc[UR36][R222.64+0x70] ;  /* 0x00007024deda7981 */ /* 0x000e64000c1e1100 */
[----:B-1----:R-:W-:-:S05]  /*4370*/  PRMT R23, R218, 0x8880, RZ ;  /* 0x00008880da177816 */ /* 0x002fca00000000ff */
[----:B------:R-:W-:-:S07]  /*4380*/  IMAD R226, R23, R216, RZ ;  /* 0x000000d817e27224 */ /* 0x000fce00078e02ff */
.L_x_150:
[----:B------:R-:W-:Y:S05]  /*4390*/  BSYNC B1 ;  /* 0x0000000000017941 */ /* 0x000fea0003800000 */
.L_x_149:
[----:B-1----:R-:W-:Y:S01]  /*43a0*/  @!P3 IMAD R23, R176, R217, R226 ;  /* 0x000000d9b017b224 */ /* 0x002fe200078e02e2 */
[----:B------:R-:W-:Y:S04]  /*43b0*/  BSSY B1, `(.L_x_151) ;  /* 0x0000006000017945 */ /* 0x000fe80003800000 */
[----:B------:R1:W-:Y:S01]  /*43c0*/  @!P3 STG.E.U8 desc[UR36][R4.64+0x70], R23 ;  /* 0x000070170400b986 */ /* 0x0003e2000c101124 */
[----:B------:R-:W-:Y:S05]  /*43d0*/  @P5 BRA `(.L_x_152) ;  /* 0x00000000000c5947 */ /* 0x000fea0003800000 */
[----:B------:R-:W1:Y:S02]  /*43e0*/  LDG.E.U8 R218, desc[UR36][R222.64+0x71] ;  /* 0x00007124deda7981 */ /* 0x000e64000c1e1100 */
[----:B-1----:R-:W-:-:S05]  /*43f0*/  PRMT R23, R218, 0x8880, RZ ;  /* 0x00008880da177816 */ /* 0x002fca00000000ff */
[----:B------:R-:W-:-:S07]  /*4400*/  IMAD R226, R23, R216, RZ ;  /* 0x000000d817e27224 */ /* 0x000fce00078e02ff */
.L_x_152:
[----:B------:R-:W-:Y:S05]  /*4410*/  BSYNC B1 ;  /* 0x0000000000017941 */ /* 0x000fea0003800000 */
.L_x_151:
[----:B------:R-:W-:Y:S01]  /*4420*/  @!P5 IMAD R177, R177, R217, R226 ;  /* 0x000000d9b1b1d224 */ /* 0x000fe200078e02e2 */
[----:B------:R-:W-:Y:S04]  /*4430*/  BSSY B1, `(.L_x_153) ;  /* 0x0000006000017945 */ /* 0x000fe80003800000 */
[----:B------:R0:W-:Y:S01]  /*4440*/  @!P5 STG.E.U8 desc[UR36][R4.64+0x71], R177 ;  /* 0x000071b10400d986 */ /* 0x0001e2000c101124 */
[----:B------:R-:W-:Y:S05]  /*4450*/  @P2 BRA `(.L_x_154) ;  /* 0x00000000000c2947 */ /* 0x000fea0003800000 */
[----:B------:R-:W1:Y:S02]  /*4460*/  LDG.E.U8 R218, desc[UR36][R228.64+0x70] ;  /* 0x00007024e4da7981 */ /* 0x000e64000c1e1100 */
[----:B-1----:R-:W-:-:S05]  /*4470*/  PRMT R23, R218, 0x8880, RZ ;  /* 0x00008880da177816 */ /* 0x002fca00000000ff */
[----:B------:R-:W-:-:S07]  /*4480*/  IMAD R226, R23, R216, RZ ;  /* 0x000000d817e27224 */ /* 0x000fce00078e02ff */
.L_x_154:
[----:B------:R-:W-:Y:S05]  /*4490*/  BSYNC B1 ;  /* 0x0000000000017941 */ /* 0x000fea0003800000 */
.L_x_153:
        /* <DEDUP_REMOVED lines=11> */
.L_x_156:
[----:B------:R-:W-:Y:S05]  /*4550*/  BSYNC B1 ;  /* 0x0000000000017941 */ /* 0x000fea0003800000 */
.L_x_155:
[----:B------:R-:W-:Y:S01]  /*4560*/  @!P4 IMAD R179, R179, R217, R226 ;  /* 0x000000d9b3b3c224 */ /* 0x000fe200078e02e2 */
[----:B------:R-:W-:Y:S04]  /*4570*/  BSSY B1, `(.L_x_157) ;  /* 0x0000006000017945 */ /* 0x000fe80003800000 */
[----:B------:R0:W-:Y:S01]  /*4580*/  @!P4 STG.E.U8 desc[UR36][R8.64+0x71], R179 ;  /* 0x000071b30800c986 */ /* 0x0001e2000c101124 */
[----:B------:R-:W-:Y:S05]  /*4590*/  @P3 BRA `(.L_x_158) ;  /* 0x00000000000c3947 */ /* 0x000fea0003800000 */
[----:B------:R-:W1:Y:S02]  /*45a0*/  LDG.E.U8 R218, desc[UR36][R222.64+0x78] ;  /* 0x00007824deda7981 */ /* 0x000e64000c1e1100 */
[----:B-1----:R-:W-:-:S05]  /*45b0*/  PRMT R23, R218, 0x8880, RZ ;  /* 0x00008880da177816 */ /* 0x002fca00000000ff */
[----:B------:R-:W-:-:S07]  /*45c0*/  IMAD R226, R23, R216, RZ ;  /* 0x000000d817e27224 */ /* 0x000fce00078e02ff */
.L_x_158:
[----:B------:R-:W-:Y:S05]  /*45d0*/  BSYNC B1 ;  /* 0x0000000000017941 */ /* 0x000fea0003800000 */
.L_x_157:
[----:B-1----:R-:W-:Y:S01]  /*45e0*/  @!P3 IMAD R23, R180, R217, R226 ;  /* 0x000000d9b417b224 */ /* 0x002fe200078e02e2 */
[----:B------:R-:W-:Y:S04]  /*45f0*/  BSSY B1, `(.L_x_159) ;  /* 0x0000006000017945 */ /* 0x000fe80003800000 */
[----:B------:R1:W-:Y:S01]  /*4600*/  @!P3 STG.E.U8 desc[UR36][R4.64+0x78], R23 ;  /* 0x000078170400b986 */ /* 0x0003e2000c101124 */
[----:B------:R-:W-:Y:S05]  /*4610*/  @P5 BRA `(.L_x_160) ;  /* 0x00000000000c5947 */ /* 0x000fea0003800000 */
[----:B------:R-:W1:Y:S02]  /*4620*/  LDG.E.U8 R218, desc[UR36][R222.64+0x79] ;  /* 0x00007924deda7981 */ /* 0x000e64000c1e1100 */
[----:B-1----:R-:W-:-:S05]  /*4630*/  PRMT R23, R218, 0x8880, RZ ;  /* 0x00008880da177816 */ /* 0x002fca00000000ff */
[----:B------:R-:W-:-:S07]  /*4640*/  IMAD R226, R23, R216, RZ ;  /* 0x000000d817e27224 */ /* 0x000fce00078e02ff */
.L_x_160:
[----:B------:R-:W-:Y:S05]  /*4650*/  BSYNC B1 ;  /* 0x0000000000017941 */ /* 0x000fea0003800000 */
.L_x_159:
[----:B------:R-:W-:Y:S01]  /*4660*/  @!P5 IMAD R181, R181, R217, R226 ;  /* 0x000000d9b5b5d224 */ /* 0x000fe200078e02e2 */
[----:B------:R-:W-:Y:S04]  /*4670*/  BSSY B1, `(.L_x_161) ;  /* 0x0000006000017945 */ /* 0x000fe80003800000 */
[----:B------:R0:W-:Y:S01]  /*4680*/  @!P5 STG.E.U8 desc[UR36][R4.64+0x79], R181 ;  /* 0x000079b50400d986 */ /* 0x0001e2000c101124 */
[----:B------:R-:W-:Y:S05]  /*4690*/  @P2 BRA `(.L_x_162) ;  /* 0x00000000000c2947 */ /* 0x000fea0003800000 */
[----:B------:R-:W1:Y:S02]  /*46a0*/  LDG.E.U8 R218, desc[UR36][R228.64+0x78] ;  /* 0x00007824e4da7981 */ /* 0x000e64000c1e1100 */
[----:B-1----:R-:W-:-:S05]  /*46b0*/  PRMT R23, R218, 0x8880, RZ ;  /* 0x00008880da177816 */ /* 0x002fca00000000ff */
[----:B------:R-:W-:-:S07]  /*46c0*/  IMAD R226, R23, R216, RZ ;  /* 0x000000d817e27224 */ /* 0x000fce00078e02ff */
.L_x_162:
[----:B------:R-:W-:Y:S05]  /*46d0*/  BSYNC B1 ;  /* 0x0000000000017941 */ /* 0x000fea0003800000 */
.L_x_161:
        /* <DEDUP_REMOVED lines=11> */
.L_x_164:
[----:B------:R-:W-:Y:S05]  /*4790*/  BSYNC B1 ;  /* 0x0000000000017941 */ /* 0x000fea0003800000 */
.L_x_163:
[----:B------:R-:W-:Y:S01]  /*47a0*/  @!P4 IMAD R183, R183, R217, R226 ;  /* 0x000000d9b7b7c224 */ /* 0x000fe200078e02e2 */
[----:B------:R-:W-:Y:S04]  /*47b0*/  BSSY B1, `(.L_x_165) ;  /* 0x0000006000017945 */ /* 0x000fe80003800000 */
[----:B------:R0:W-:Y:S01]  /*47c0*/  @!P4 STG.E.U8 desc[UR36][R8.64+0x79], R183 ;  /* 0x000079b70800c986 */ /* 0x0001e2000c101124 */
[----:B------:R-:W-:Y:S05]  /*47d0*/  @P3 BRA `(.L_x_166) ;  /* 0x00000000000c3947 */ /* 0x000fea0003800000 */
[----:B------:R-:W1:Y:S02]  /*47e0*/  LDG.E.U8 R218, desc[UR36][R222.64+0x80] ;  /* 0x00008024deda7981 */ /* 0x000e64000c1e1100 */
[----:B-1----:R-:W-:-:S05]  /*47f0*/  PRMT R23, R218, 0x8880, RZ ;  /* 0x00008880da177816 */ /* 0x002fca00000000ff */
[----:B------:R-:W-:-:S07]  /*4800*/  IMAD R226, R23, R216, RZ ;  /* 0x000000d817e27224 */ /* 0x000fce00078e02ff */
.L_x_166:
[----:B------:R-:W-:Y:S05]  /*4810*/  BSYNC B1 ;  /* 0x0000000000017941 */ /* 0x000fea0003800000 */
.L_x_165:
[----:B-1----:R-:W-:Y:S01]  /*4820*/  @!P3 IMAD R23, R184, R217, R226 ;  /* 0x000000d9b817b224 */ /* 0x002fe200078e02e2 */
[----:B------:R-:W-:Y:S04]  /*4830*/  BSSY B1, `(.L_x_167) ;  /* 0x0000006000017945 */ /* 0x000fe80003800000 */
[----:B------:R1:W-:Y:S01]  /*4840*/  @!P3 STG.E.U8 desc[UR36][R4.64+0x80], R23 ;  /* 0x000080170400b986 */ /* 0x0003e2000c101124 */
[----:B------:R-:W-:Y:S05]  /*4850*/  @P5 BRA `(.L_x_168) ;  /* 0x00000000000c5947 */ /* 0x000fea0003800000 */
[----:B------:R-:W1:Y:S02]  /*4860*/  LDG.E.U8 R218, desc[UR36][R222.64+0x81] ;  /* 0x00008124deda7981 */ /* 0x000e64000c1e1100 */
[----:B-1----:R-:W-:-:S05]  /*4870*/  PRMT R23, R218, 0x8880, RZ ;  /* 0x00008880da177816 */ /* 0x002fca00000000ff */
[----:B------:R-:W-:-:S07]  /*4880*/  IMAD R226, R23, R216, RZ ;  /* 0x000000d817e27224 */ /* 0x000fce00078e02ff */
.L_x_168:
[----:B------:R-:W-:Y:S05]  /*4890*/  BSYNC B1 ;  /* 0x0000000000017941 */ /* 0x000fea0003800000 */
.L_x_167:
[----:B------:R-:W-:Y:S01]  /*48a0*/  @!P5 IMAD R185, R185, R217, R226 ;  /* 0x000000d9b9b9d224 */ /* 0x000fe200078e02e2 */
[----:B------:R-:W-:Y:S04]  /*48b0*/  BSSY B1, `(.L_x_169) ;  /* 0x0000006000017945 */ /* 0x000fe80003800000 */
[----:B------:R0:W-:Y:S01]  /*48c0*/  @!P5 STG.E.U8 desc[UR36][R4.64+0x81], R185 ;  /* 0x000081b90400d986 */ /* 0x0001e2000c101124 */
[----:B------:R-:W-:Y:S05]  /*48d0*/  @P2 BRA `(.L_x_170) ;  /* 0x00000000000c2947 */ /* 0x000fea0003800000 */
[----:B------:R-:W1:Y:S02]  /*48e0*/  LDG.E.U8 R218, desc[UR36][R228.64+0x80] ;  /* 0x00008024e4da7981 */ /* 0x000e64000c1e1100 */
[----:B-1----:R-:W-:-:S05]  /*48f0*/  PRMT R23, R218, 0x8880, RZ ;  /* 0x00008880da177816 */ /* 0x002fca00000000ff */
[----:B------:R-:W-:-:S07]  /*4900*/  IMAD R226, R23, R216, RZ ;  /* 0x000000d817e27224 */ /* 0x000fce00078e02ff */
.L_x_170:
[----:B------:R-:W-:Y:S05]  /*4910*/  BSYNC B1 ;  /* 0x0000000000017941 */ /* 0x000fea0003800000 */
.L_x_169:
        /* <DEDUP_REMOVED lines=11> */
.L_x_172:
[----:B------:R-:W-:Y:S05]  /*49d0*/  BSYNC B1 ;  /* 0x0000000000017941 */ /* 0x000fea0003800000 */
.L_x_171:
[----:B------:R-:W-:Y:S01]  /*49e0*/  @!P4 IMAD R187, R187, R217, R226 ;  /* 0x000000d9bbbbc224 */ /* 0x000fe200078e02e2 */
[----:B------:R-:W-:Y:S04]  /*49f0*/  BSSY B1, `(.L_x_173) ;  /* 0x0000006000017945 */ /* 0x000fe80003800000 */
[----:B------:R0:W-:Y:S01]  /*4a00*/  @!P4 STG.E.U8 desc[UR36][R8.64+0x81], R187 ;  /* 0x000081bb0800c986 */ /* 0x0001e2000c101124 */
[----:B------:R-:W-:Y:S05]  /*4a10*/  @P3 BRA `(.L_x_174) ;  /* 0x00000000000c3947 */ /* 0x000fea0003800000 */
[----:B------:R-:W1:Y:S02]  /*4a20*/  LDG.E.U8 R218, desc[UR36][R222.64+0x88] ;  /* 0x00008824deda7981 */ /* 0x000e64000c1e1100 */
[----:B-1----:R-:W-:-:S05]  /*4a30*/  PRMT R23, R218, 0x8880, RZ ;  /* 0x00008880da177816 */ /* 0x002fca00000000ff */
[----:B------:R-:W-:-:S07]  /*4a40*/  IMAD R226, R23, R216, RZ ;  /* 0x000000d817e27224 */ /* 0x000fce00078e02ff */
.L_x_174:
[----:B------:R-:W-:Y:S05]  /*4a50*/  BSYNC B1 ;  /* 0x0000000000017941 */ /* 0x000fea0003800000 */
.L_x_173:
[----:B-1----:R-:W-:Y:S01]  /*4a60*/  @!P3 IMAD R23, R188, R217, R226 ;  /* 0x000000d9bc17b224 */ /* 0x002fe200078e02e2 */
[----:B------:R-:W-:Y:S04]  /*4a70*/  BSSY B1, `(.L_x_175) ;  /* 0x0000006000017945 */ /* 0x000fe80003800000 */
[----:B------:R1:W-:Y:S01]  /*4a80*/  @!P3 STG.E.U8 desc[UR36][R4.64+0x88], R23 ;  /* 0x000088170400b986 */ /* 0x0003e2000c101124 */
[----:B------:R-:W-:Y:S05]  /*4a90*/  @P5 BRA `(.L_x_176) ;  /* 0x00000000000c5947 */ /* 0x000fea0003800000 */
[----:B------:R-:W1:Y:S02]  /*4aa0*/  LDG.E.U8 R218, desc[UR36][R222.64+0x89] ;  /* 0x00008924deda7981 */ /* 0x000e64000c1e1100 */
[----:B-1----:R-:W-:-:S05]  /*4ab0*/  PRMT R23, R218, 0x8880, RZ ;  /* 0x00008880da177816 */ /* 0x002fca00000000ff */
[----:B------:R-:W-:-:S07]  /*4ac0*/  IMAD R226, R23, R216, RZ ;  /* 0x000000d817e27224 */ /* 0x000fce00078e02ff */
.L_x_176:
[----:B------:R-:W-:Y:S05]  /*4ad0*/  BSYNC B1 ;  /* 0x0000000000017941 */ /* 0x000fea0003800000 */
.L_x_175:
[----:B------:R-:W-:Y:S01]  /*4ae0*/  @!P5 IMAD R189, R189, R217, R226 ;  /* 0x000000d9bdbdd224 */ /* 0x000fe200078e02e2 */
[----:B------:R-:W-:Y:S04]  /*4af0*/  BSSY B1, `(.L_x_177) ;  /* 0x0000006000017945 */ /* 0x000fe80003800000 */
[----:B------:R0:W-:Y:S01]  /*4b00*/  @!P5 STG.E.U8 desc[UR36][R4.64+0x89], R189 ;  /* 0x000089bd0400d986 */ /* 0x0001e2000c101124 */
[----:B------:R-:W-:Y:S05]  /*4b10*/  @P2 BRA `(.L_x_178) ;  /* 0x00000000000c2947 */ /* 0x000fea0003800000 */
[----:B------:R-:W1:Y:S02]  /*4b20*/  LDG.E.U8 R218, desc[UR36][R228.64+0x88] ;  /* 0x00008824e4da7981 */ /* 0x000e64000c1e1100 */
[----:B-1----:R-:W-:-:S05]  /*4b30*/  PRMT R23, R218, 0x8880, RZ ;  /* 0x00008880da177816 */ /* 0x002fca00000000ff */
[----:B------:R-:W-:-:S07]  /*4b40*/  IMAD R226, R23, R216, RZ ;  /* 0x000000d817e27224 */ /* 0x000fce00078e02ff */
.L_x_178:
[----:B------:R-:W-:Y:S05]  /*4b50*/  BSYNC B1 ;  /* 0x0000000000017941 */ /* 0x000fea0003800000 */
.L_x_177:
        /* <DEDUP_REMOVED lines=11> */
.L_x_180:
[----:B------:R-:W-:Y:S05]  /*4c10*/  BSYNC B1 ;  /* 0x0000000000017941 */ /* 0x000fea0003800000 */
.L_x_179:
[----:B------:R-:W-:Y:S01]  /*4c20*/  @!P4 IMAD R191, R191, R217, R226 ;  /* 0x000000d9bfbfc224 */ /* 0x000fe200078e02e2 */
[----:B------:R-:W-:Y:S04]  /*4c30*/  BSSY B1, `(.L_x_181) ;  /* 0x0000006000017945 */ /* 0x000fe80003800000 */
[----:B------:R0:W-:Y:S01]  /*4c40*/  @!P4 STG.E.U8 desc[UR36][R8.64+0x89], R191 ;  /* 0x000089bf0800c986 */ /* 0x0001e2000c101124 */
[----:B------:R-:W-:Y:S05]  /*4c50*/  @P3 BRA `(.L_x_182) ;  /* 0x00000000000c3947 */ /* 0x000fea0003800000 */
[----:B------:R-:W1:Y:S02]  /*4c60*/  LDG.E.U8 R218, desc[UR36][R222.64+0x90] ;  /* 0x00009024deda7981 */ /* 0x000e64000c1e1100 */
[----:B-1----:R-:W-:-:S05]  /*4c70*/  PRMT R23, R218, 0x8880, RZ ;  /* 0x00008880da177816 */ /* 0x002fca00000000ff */
[----:B------:R-:W-:-:S07]  /*4c80*/  IMAD R226, R23, R216, RZ ;  /* 0x000000d817e27224 */ /* 0x000fce00078e02ff */
.L_x_182:
[----:B------:R-:W-:Y:S05]  /*4c90*/  BSYNC B1 ;  /* 0x0000000000017941 */ /* 0x000fea0003800000 */
.L_x_181:
[----:B-1----:R-:W-:Y:S01]  /*4ca0*/  @!P3 IMAD R23, R192, R217, R226 ;  /* 0x000000d9c017b224 */ /* 0x002fe200078e02e2 */
[----:B------:R-:W-:Y:S04]  /*4cb0*/  BSSY B1, `(.L_x_183) ;  /* 0x0000006000017945 */ /* 0x000fe80003800000 */
[----:B------:R1:W-:Y:S01]  /*4cc0*/  @!P3 STG.E.U8 desc[UR36][R4.64+0x90], R23 ;  /* 0x000090170400b986 */ /* 0x0003e2000c101124 */
[----:B------:R-:W-:Y:S05]  /*4cd0*/  @P5 BRA `(.L_x_184) ;  /* 0x00000000000c5947 */ /* 0x000fea0003800000 */
[----:B------:R-:W1:Y:S02]  /*4ce0*/  LDG.E.U8 R218, desc[UR36][R222.64+0x91] ;  /* 0x00009124deda7981 */ /* 0x000e64000c1e1100 */
[----:B-1----:R-:W-:-:S05]  /*4cf0*/  PRMT R23, R218, 0x8880, RZ ;  /* 0x00008880da177816 */ /* 0x002fca00000000ff */
[----:B------:R-:W-:-:S07]  /*4d00*/  IMAD R226, R23, R216, RZ ;  /* 0x000000d817e27224 */ /* 0x000fce00078e02ff */
.L_x_184:
[----:B------:R-:W-:Y:S05]  /*4d10*/  BSYNC B1 ;  /* 0x0000000000017941 */ /* 0x000fea0003800000 */
.L_x_183:
[----:B------:R-:W-:Y:S01]  /*4d20*/  @!P5 IMAD R193, R193, R217, R226 ;  /* 0x000000d9c1c1d224 */ /* 0x000fe200078e02e2 */
[----:B------:R-:W-:Y:S04]  /*4d30*/  BSSY B1, `(.L_x_185) ;  /* 0x0000006000017945 */ /* 0x000fe80003800000 */
[----:B------:R0:W-:Y:S01]  /*4d40*/  @!P5 STG.E.U8 desc[UR36][R4.64+0x91], R193 ;  /* 0x000091c10400d986 */ /* 0x0001e2000c101124 */
[----:B------:R-:W-:Y:S05]  /*4d50*/  @P2 BRA `(.L_x_186) ;  /* 0x00000000000c2947 */ /* 0x000fea0003800000 */
[----:B------:R-:W1:Y:S02]  /*4d60*/  LDG.E.U8 R218, desc[UR36][R228.64+0x90] ;  /* 0x00009024e4da7981 */ /* 0x000e64000c1e1100 */
[----:B-1----:R-:W-:-:S05]  /*4d70*/  PRMT R23, R218, 0x8880, RZ ;  /* 0x00008880da177816 */ /* 0x002fca00000000ff */
[----:B------:R-:W-:-:S07]  /*4d80*/  IMAD R226, R23, R216, RZ ;  /* 0x000000d817e27224 */ /* 0x000fce00078e02ff */
.L_x_186:
[----:B------:R-:W-:Y:S05]  /*4d90*/  BSYNC B1 ;  /* 0x0000000000017941 */ /* 0x000fea0003800000 */
.L_x_185:
        /* <DEDUP_REMOVED lines=11> */
.L_x_188:
[----:B------:R-:W-:Y:S05]  /*4e50*/  BSYNC B1 ;  /* 0x0000000000017941 */ /* 0x000fea0003800000 */
.L_x_187:
[----:B------:R-:W-:Y:S01]  /*4e60*/  @!P4 IMAD R195, R195, R217, R226 ;  /* 0x000000d9c3c3c224 */ /* 0x000fe200078e02e2 */
[----:B------:R-:W-:Y:S04]  /*4e70*/  BSSY B1, `(.L_x_189) ;  /* 0x0000006000017945 */ /* 0x000fe80003800000 */
[----:B------:R0:W-:Y:S01]  /*4e80*/  @!P4 STG.E.U8 desc[UR36][R8.64+0x91], R195 ;  /* 0x000091c30800c986 */ /* 0x0001e2000c101124 */
[----:B------:R-:W-:Y:S05]  /*4e90*/  @P3 BRA `(.L_x_190) ;  /* 0x00000000000c3947 */ /* 0x000fea0003800000 */
[----:B------:R-:W1:Y:S02]  /*4ea0*/  LDG.E.U8 R218, desc[UR36][R222.64+0x98] ;  /* 0x00009824deda7981 */ /* 0x000e64000c1e1100 */
[----:B-1----:R-:W-:-:S05]  /*4eb0*/  PRMT R23, R218, 0x8880, RZ ;  /* 0x00008880da177816 */ /* 0x002fca00000000ff */
[----:B------:R-:W-:-:S07]  /*4ec0*/  IMAD R226, R23, R216, RZ ;  /* 0x000000d817e27224 */ /* 0x000fce00078e02ff */
.L_x_190:
[----:B------:R-:W-:Y:S05]  /*4ed0*/  BSYNC B1 ;  /* 0x0000000000017941 */ /* 0x000fea0003800000 */
.L_x_189:
[----:B-1----:R-:W-:Y:S01]  /*4ee0*/  @!P3 IMAD R23, R196, R217, R226 ;  /* 0x000000d9c417b224 */ /* 0x002fe200078e02e2 */
[----:B------:R-:W-:Y:S04]  /*4ef0*/  BSSY B1, `(.L_x_191) ;  /* 0x0000006000017945 */ /* 0x000fe80003800000 */
[----:B------:R1:W-:Y:S01]  /*4f00*/  @!P3 STG.E.U8 desc[UR36][R4.64+0x98], R23 ;  /* 0x000098170400b986 */ /* 0x0003e2000c101124 */
[----:B------:R-:W-:Y:S05]  /*4f10*/  @P5 BRA `(.L_x_192) ;  /* 0x00000000000c5947 */ /* 0x000fea0003800000 */
[----:B------:R-:W1:Y:S02]  /*4f20*/  LDG.E.U8 R218, desc[UR36][R222.64+0x99] ;  /* 0x00009924deda7981 */ /* 0x000e64000c1e1100 */
[----:B-1----:R-:W-:-:S05]  /*4f30*/  PRMT R23, R218, 0x8880, RZ ;  /* 0x00008880da177816 */ /* 0x002fca00000000ff */
[----:B------:R-:W-:-:S07]  /*4f40*/  IMAD R226, R23, R216, RZ ;  /* 0x000000d817e27224 */ /* 0x000fce00078e02ff */
.L_x_192:
[----:B------:R-:W-:Y:S05]  /*4f50*/  BSYNC B1 ;  /* 0x0000000000017941 */ /* 0x000fea0003800000 */
.L_x_191:
[----:B------:R-:W-:Y:S01]  /*4f60*/  @!P5 IMAD R197, R197, R217, R226 ;  /* 0x000000d9c5c5d224 */ /* 0x000fe200078e02e2 */
[----:B------:R-:W-:Y:S04]  /*4f70*/  BSSY B1, `(.L_x_193) ;  /* 0x0000006000017945 */ /* 0x000fe80003800000 */
[----:B------:R0:W-:Y:S01]  /*4f80*/  @!P5 STG.E.U8 desc[UR36][R4.64+0x99], R197 ;  /* 0x000099c50400d986 */ /* 0x0001e2000c101124 */
[----:B------:R-:W-:Y:S05]  /*4f90*/  @P2 BRA `(.L_x_194) ;  /* 0x00000000000c2947 */ /* 0x000fea0003800000 */
[----:B------:R-:W1:Y:S02]  /*4fa0*/  LDG.E.U8 R218, desc[UR36][R228.64+0x98] ;  /* 0x00009824e4da7981 */ /* 0x000e64000c1e1100 */
[----:B-1----:R-:W-:-:S05]  /*4fb0*/  PRMT R23, R218, 0x8880, RZ ;  /* 0x00008880da177816 */ /* 0x002fca00000000ff */
[----:B------:R-:W-:-:S07]  /*4fc0*/  IMAD R226, R23, R216, RZ ;  /* 0x000000d817e27224 */ /* 0x000fce00078e02ff */
.L_x_194:
[----:B------:R-:W-:Y:S05]  /*4fd0*/  BSYNC B1 ;  /* 0x0000000000017941 */ /* 0x000fea0003800000 */
.L_x_193:
        /* <DEDUP_REMOVED lines=11> */
.L_x_196:
[----:B------:R-:W-:Y:S05]  /*5090*/  BSYNC B1 ;  /* 0x0000000000017941 */ /* 0x000fea0003800000 */
.L_x_195:
[----:B------:R-:W-:Y:S01]  /*50a0*/  @!P4 IMAD R199, R199, R217, R226 ;  /* 0x000000d9c7c7c224 */ /* 0x000fe200078e02e2 */
[----:B------:R-:W-:Y:S04]  /*50b0*/  BSSY B1, `(.L_x_197) ;  /* 0x0000006000017945 */ /* 0x000fe80003800000 */
[----:B------:R0:W-:Y:S01]  /*50c0*/  @!P4 STG.E.U8 desc[UR36][R8.64+0x99], R199 ;  /* 0x000099c70800c986 */ /* 0x0001e2000c101124 */
[----:B------:R-:W-:Y:S05]  /*50d0*/  @P3 BRA `(.L_x_198) ;  /* 0x00000000000c3947 */ /* 0x000fea0003800000 */
[----:B------:R-:W1:Y:S02]  /*50e0*/  LDG.E.U8 R218, desc[UR36][R222.64+0xa0] ;  /* 0x0000a024deda7981 */ /* 0x000e64000c1e1100 */
[----:B-1----:R-:W-:-:S05]  /*50f0*/  PRMT R23, R218, 0x8880, RZ ;  /* 0x00008880da177816 */ /* 0x002fca00000000ff */
[----:B------:R-:W-:-:S07]  /*5100*/  IMAD R226, R23, R216, RZ ;  /* 0x000000d817e27224 */ /* 0x000fce00078e02ff */
.L_x_198:
[----:B------:R-:W-:Y:S05]  /*5110*/  BSYNC B1 ;  /* 0x0000000000017941 */ /* 0x000fea0003800000 */
.L_x_197:
[----:B-1----:R-:W-:Y:S01]  /*5120*/  @!P3 IMAD R23, R200, R217, R226 ;  /* 0x000000d9c817b224 */ /* 0x002fe200078e02e2 */
[----:B------:R-:W-:Y:S04]  /*5130*/  BSSY B1, `(.L_x_199) ;  /* 0x0000006000017945 */ /* 0x000fe80003800000 */
[----:B------:R1:W-:Y:S01]  /*5140*/  @!P3 STG.E.U8 desc[UR36][R4.64+0xa0], R23 ;  /* 0x0000a0170400b986 */ /* 0x0003e2000c101124 */
[----:B------:R-:W-:Y:S05]  /*5150*/  @P5 BRA `(.L_x_200) ;  /* 0x00000000000c5947 */ /* 0x000fea0003800000 */
[----:B------:R-:W1:Y:S02]  /*5160*/  LDG.E.U8 R218, desc[UR36][R222.64+0xa1] ;  /* 0x0000a124deda7981 */ /* 0x000e64000c1e1100 */
[----:B-1----:R-:W-:-:S05]  /*5170*/  PRMT R23, R218, 0x8880, RZ ;  /* 0x00008880da177816 */ /* 0x002fca00000000ff */
[----:B------:R-:W-:-:S07]  /*5180*/  IMAD R226, R23, R216, RZ ;  /* 0x000000d817e27224 */ /* 0x000fce00078e02ff */
.L_x_200:
[----:B------:R-:W-:Y:S05]  /*5190*/  BSYNC B1 ;  /* 0x0000000000017941 */ /* 0x000fea0003800000 */
.L_x_199:
[----:B------:R-:W-:Y:S01]  /*51a0*/  @!P5 IMAD R201, R201, R217, R226 ;  /* 0x000000d9c9c9d224 */ /* 0x000fe200078e02e2 */
[----:B------:R-:W-:Y:S04]  /*51b0*/  BSSY B1, `(.L_x_201) ;  /* 0x0000006000017945 */ /* 0x000fe80003800000 */
[----:B------:R0:W-:Y:S01]  /*51c0*/  @!P5 STG.E.U8 desc[UR36][R4.64+0xa1], R201 ;  /* 0x0000a1c90400d986 */ /* 0x0001e2000c101124 */
[----:B------:R-:W-:Y:S05]  /*51d0*/  @P2 BRA `(.L_x_202) ;  /* 0x00000000000c2947 */ /* 0x000fea0003800000 */
[----:B------:R-:W1:Y:S02]  /*51e0*/  LDG.E.U8 R218, desc[UR36][R228.64+0xa0] ;  /* 0x0000a024e4da7981 */ /* 0x000e64000c1e1100 */
[----:B-1----:R-:W-:-:S05]  /*51f0*/  PRMT R23, R218, 0x8880, RZ ;  /* 0x00008880da177816 */ /* 0x002fca00000000ff */
[----:B------:R-:W-:-:S07]  /*5200*/  IMAD R226, R23, R216, RZ ;  /* 0x000000d817e27224 */ /* 0x000fce00078e02ff */
.L_x_202:
[----:B------:R-:W-:Y:S05]  /*5210*/  BSYNC B1 ;  /* 0x0000000000017941 */ /* 0x000fea0003800000 */
.L_x_201:
        /* <DEDUP_REMOVED lines=11> */
.L_x_204:
[----:B------:R-:W-:Y:S05]  /*52d0*/  BSYNC B1 ;  /* 0x0000000000017941 */ /* 0x000fea0003800000 */
.L_x_203:
[----:B------:R-:W-:Y:S01]  /*52e0*/  @!P4 IMAD R203, R203, R217, R226 ;  /* 0x000000d9cbcbc224 */ /* 0x000fe200078e02e2 */
[----:B------:R-:W-:Y:S04]  /*52f0*/  BSSY B1, `(.L_x_205) ;  /* 0x0000006000017945 */ /* 0x000fe80003800000 */
[----:B------:R0:W-:Y:S01]  /*5300*/  @!P4 STG.E.U8 desc[UR36][R8.64+0xa1], R203 ;  /* 0x0000a1cb0800c986 */ /* 0x0001e2000c101124 */
[----:B------:R-:W-:Y:S05]  /*5310*/  @P3 BRA `(.L_x_206) ;  /* 0x00000000000c3947 */ /* 0x000fea0003800000 */
[----:B------:R-:W1:Y:S02]  /*5320*/  LDG.E.U8 R218, desc[UR36][R222.64+0xa8] ;  /* 0x0000a824deda7981 */ /* 0x000e64000c1e1100 */
[----:B-1----:R-:W-:-:S05]  /*5330*/  PRMT R23, R218, 0x8880, RZ ;  /* 0x00008880da177816 */ /* 0x002fca00000000ff */
[----:B------:R-:W-:-:S07]  /*5340*/  IMAD R226, R23, R216, RZ ;  /* 0x000000d817e27224 */ /* 0x000fce00078e02ff */
.L_x_206:
[----:B------:R-:W-:Y:S05]  /*5350*/  BSYNC B1 ;  /* 0x0000000000017941 */ /* 0x000fea0003800000 */
.L_x_205:
[----:B-1----:R-:W-:Y:S01]  /*5360*/  @!P3 IMAD R23, R204, R217, R226 ;  /* 0x000000d9cc17b224 */ /* 0x002fe200078e02e2 */
[----:B------:R-:W-:Y:S04]  /*5370*/  BSSY B1, `(.L_x_207) ;  /* 0x0000006000017945 */ /* 0x000fe80003800000 */
[----:B------:R1:W-:Y:S01]  /*5380*/  @!P3 STG.E.U8 desc[UR36][R4.64+0xa8], R23 ;  /* 0x0000a8170400b986 */ /* 0x0003e2000c101124 */
[----:B------:R-:W-:Y:S05]  /*5390*/  @P5 BRA `(.L_x_208) ;  /* 0x00000000000c5947 */ /* 0x000fea0003800000 */
[----:B------:R-:W1:Y:S02]  /*53a0*/  LDG.E.U8 R218, desc[UR36][R222.64+0xa9] ;  /* 0x0000a924deda7981 */ /* 0x000e64000c1e1100 */
[----:B-1----:R-:W-:-:S05]  /*53b0*/  PRMT R23, R218, 0x8880, RZ ;  /* 0x00008880da177816 */ /* 0x002fca00000000ff */
[----:B------:R-:W-:-:S07]  /*53c0*/  IMAD R226, R23, R216, RZ ;  /* 0x000000d817e27224 */ /* 0x000fce00078e02ff */
.L_x_208:
[----:B------:R-:W-:Y:S05]  /*53d0*/  BSYNC B1 ;  /* 0x0000000000017941 */ /* 0x000fea0003800000 */
.L_x_207:
[----:B------:R-:W-:Y:S01]  /*53e0*/  @!P5 IMAD R205, R205, R217, R226 ;  /* 0x000000d9cdcdd224 */ /* 0x000fe200078e02e2 */
[----:B------:R-:W-:Y:S04]  /*53f0*/  BSSY B1, `(.L_x_209) ;  /* 0x0000006000017945 */ /* 0x000fe80003800000 */
[----:B------:R0:W-:Y:S01]  /*5400*/  @!P5 STG.E.U8 desc[UR36][R4.64+0xa9], R205 ;  /* 0x0000a9cd0400d986 */ /* 0x0001e2000c101124 */
[----:B------:R-:W-:Y:S05]  /*5410*/  @P2 BRA `(.L_x_210) ;  /* 0x00000000000c2947 */ /* 0x000fea0003800000 */
[----:B------:R-:W1:Y:S02]  /*5420*/  LDG.E.U8 R218, desc[UR36][R228.64+0xa8] ;  /* 0x0000a824e4da7981 */ /* 0x000e64000c1e1100 */
[----:B-1----:R-:W-:-:S05]  /*5430*/  PRMT R23, R218, 0x8880, RZ ;  /* 0x00008880da177816 */ /* 0x002fca00000000ff */
[----:B------:R-:W-:-:S07]  /*5440*/  IMAD R226, R23, R216, RZ ;  /* 0x000000d817e27224 */ /* 0x000fce00078e02ff */
.L_x_210:
[----:B------:R-:W-:Y:S05]  /*5450*/  BSYNC B1 ;  /* 0x0000000000017941 */ /* 0x000fea0003800000 */
.L_x_209:
        /* <DEDUP_REMOVED lines=11> */
.L_x_212:
[----:B------:R-:W-:Y:S05]  /*5510*/  BSYNC B1 ;  /* 0x0000000000017941 */ /* 0x000fea0003800000 */
.L_x_211:
[----:B------:R-:W-:Y:S01]  /*5520*/  @!P4 IMAD R207, R207, R217, R226 ;  /* 0x000000d9cfcfc224 */ /* 0x000fe200078e02e2 */
[----:B------:R-:W-:Y:S04]  /*5530*/  BSSY B1, `(.L_x_213) ;  /* 0x0000006000017945 */ /* 0x000fe80003800000 */
[----:B------:R0:W-:Y:S01]  /*5540*/  @!P4 STG.E.U8 desc[UR36][R8.64+0xa9], R207 ;  /* 0x0000a9cf0800c986 */ /* 0x0001e2000c101124 */
[----:B------:R-:W-:Y:S05]  /*5550*/  @P3 BRA `(.L_x_214) ;  /* 0x00000000000c3947 */ /* 0x000fea0003800000 */
[----:B------:R-:W1:Y:S02]  /*5560*/  LDG.E.U8 R218, desc[UR36][R222.64+0xb0] ;  /* 0x0000b024deda7981 */ /* 0x000e64000c1e1100 */
[----:B-1----:R-:W-:-:S05]  /*5570*/  PRMT R23, R218, 0x8880, RZ ;  /* 0x00008880da177816 */ /* 0x002fca00000000ff */
[----:B------:R-:W-:-:S07]  /*5580*/  IMAD R226, R23, R216, RZ ;  /* 0x000000d817e27224 */ /* 0x000fce00078e02ff */
.L_x_214:
[----:B------:R-:W-:Y:S05]  /*5590*/  BSYNC B1 ;  /* 0x0000000000017941 */ /* 0x000fea0003800000 */
.L_x_213:
[----:B-1----:R-:W-:Y:S01]  /*55a0*/  @!P3 IMAD R23, R208, R217, R226 ;  /* 0x000000d9d017b224 */ /* 0x002fe200078e02e2 */
[----:B------:R-:W-:Y:S04]  /*55b0*/  BSSY B1, `(.L_x_215) ;  /* 0x0000006000017945 */ /* 0x000fe80003800000 */
[----:B------:R1:W-:Y:S01]  /*55c0*/  @!P3 STG.E.U8 desc[UR36][R4.64+0xb0], R23 ;  /* 0x0000b0170400b986 */ /* 0x0003e2000c101124 */
[----:B------:R-:W-:Y:S05]  /*55d0*/  @P5 BRA `(.L_x_216) ;  /* 0x00000000000c5947 */ /* 0x000fea0003800000 */
[----:B------:R-:W1:Y:S02]  /*55e0*/  LDG.E.U8 R218, desc[UR36][R222.64+0xb1] ;  /* 0x0000b124deda7981 */ /* 0x000e64000c1e1100 */
[----:B-1----:R-:W-:-:S05]  /*55f0*/  PRMT R23, R218, 0x8880, RZ ;  /* 0x00008880da177816 */ /* 0x002fca00000000ff */
[----:B------:R-:W-:-:S07]  /*5600*/  IMAD R226, R23, R216, RZ ;  /* 0x000000d817e27224 */ /* 0x000fce00078e02ff */
.L_x_216:
[----:B------:R-:W-:Y:S05]  /*5610*/  BSYNC B1 ;  /* 0x0000000000017941 */ /* 0x000fea0003800000 */
.L_x_215:
[----:B------:R-:W-:Y:S01]  /*5620*/  @!P5 IMAD R209, R209, R217, R226 ;  /* 0x000000d9d1d1d224 */ /* 0x000fe200078e02e2 */
[----:B------:R-:W-:Y:S04]  /*5630*/  BSSY B1, `(.L_x_217) ;  /* 0x0000006000017945 */ /* 0x000fe80003800000 */
[----:B------:R0:W-:Y:S01]  /*5640*/  @!P5 STG.E.U8 desc[UR36][R4.64+0xb1], R209 ;  /* 0x0000b1d10400d986 */ /* 0x0001e2000c101124 */
[----:B------:R-:W-:Y:S05]  /*5650*/  @P2 BRA `(.L_x_218) ;  /* 0x00000000000c2947 */ /* 0x000fea0003800000 */
[----:B------:R-:W1:Y:S02]  /*5660*/  LDG.E.U8 R218, desc[UR36][R228.64+0xb0] ;  /* 0x0000b024e4da7981 */ /* 0x000e64000c1e1100 */
[----:B-1----:R-:W-:-:S05]  /*5670*/  PRMT R23, R218, 0x8880, RZ ;  /* 0x00008880da177816 */ /* 0x002fca00000000ff */
[----:B------:R-:W-:-:S07]  /*5680*/  IMAD R226, R23, R216, RZ ;  /* 0x000000d817e27224 */ /* 0x000fce00078e02ff */
.L_x_218:
[----:B------:R-:W-:Y:S05]  /*5690*/  BSYNC B1 ;  /* 0x0000000000017941 */ /* 0x000fea0003800000 */
.L_x_217:
[C---:B------:R-:W-:Y:S01]  /*56a0*/  ISETP.LT.OR P4, PT, R3.reuse, 0xb2, !P1 ;  /* 0x000000b20300780c */ /* 0x040fe20004f81670 */
[----:B-1----:R-:W-:Y:S01]  /*56b0*/  @!P2 IMAD R23, R210, R217, R226 ;  /* 0x000000d9d217a224 */ /* 0x002fe200078e02e2 */
[----:B------:R-:W-:Y:S01]  /*56c0*/  BSSY B1, `(.L_x_219) ;  /* 0x000000b000017945 */ /* 0x000fe20003800000 */
[C---:B------:R-:W-:Y:S02]  /*56d0*/  ISETP.LT.OR P3, PT, R3.reuse, 0xb9, !P0 ;  /* 0x000000b90300780c */ /* 0x040fe40004761670 */
[----:B------:R-:W-:Y:S01]  /*56e0*/  IADD3 R123, P5, R220, 0x80, RZ ;  /* 0x00000080dc7b7810 */ /* 0x000fe20007fbe0ff */
[----:B------:R1:W-:Y:S01]  /*56f0*/  @!P2 STG.E.U8 desc[UR36][R8.64+0xb0], R23 ;  /* 0x0000b0170800a986 */ /* 0x0003e2000c101124 */
[C---:B------:R-:W-:Y:S02]  /*5700*/  ISETP.LT.OR P2, PT, R3.reuse, 0xb9, !P1 ;  /* 0x000000b90300780c */ /* 0x040fe40004f41670 */
[C---:B------:R-:W-:Y:S02]  /*5710*/  ISETP.LT.OR P0, PT, R3.reuse, 0xba, !P0 ;  /* 0x000000ba0300780c */ /* 0x040fe40004701670 */
[----:B------:R-:W-:-:S02]  /*5720*/  ISETP.LT.OR P1, PT, R3, 0xba, !P1 ;  /* 0x000000ba0300780c */ /* 0x000fc40004f21670 */
[----:B------:R-:W-:Y:S11]  /*5730*/  @P4 BRA `(.L_x_220) ;  /* 0x00000000000c4947 */ /* 0x000ff60003800000 */
[----:B------:R-:W1:Y:S02]  /*5740*/  LDG.E.U8 R218, desc[UR36][R228.64+0xb1] ;  /* 0x0000b124e4da7981 */ /* 0x000e64000c1e1100 */
[----:B-1----:R-:W-:-:S05]  /*5750*/  PRMT R23, R218, 0x8880, RZ ;  /* 0x00008880da177816 */ /* 0x002fca00000000ff */
[----:B------:R-:W-:-:S07]  /*5760*/  IMAD R226, R23, R216, RZ ;  /* 0x000000d817e27224 */ /* 0x000fce00078e02ff */
.L_x_220:
[----:B------:R-:W-:Y:S05]  /*5770*/  BSYNC B1 ;  /* 0x0000000000017941 */ /* 0x000fea0003800000 */
.L_x_219:
[----:B------:R-:W-:Y:S01]  /*5780*/  @!P4 IMAD R211, R211, R217, R226 ;  /* 0x000000d9d3d3c224 */ /* 0x000fe200078e02e2 */
[----:B------:R-:W-:Y:S04]  /*5790*/  BSSY B1, `(.L_x_221) ;  /* 0x0000006000017945 */ /* 0x000fe80003800000 */
[----:B------:R0:W-:Y:S01]  /*57a0*/  @!P4 STG.E.U8 desc[UR36][R8.64+0xb1], R211 ;  /* 0x0000b1d30800c986 */ /* 0x0001e2000c101124 */
[----:B------:R-:W-:Y:S05]  /*57b0*/  @P3 BRA `(.L_x_222) ;  /* 0x00000000000c3947 */ /* 0x000fea0003800000 */
[----:B------:R-:W1:Y:S02]  /*57c0*/  LDG.E.U8 R218, desc[UR36][R222.64+0xb8] ;  /* 0x0000b824deda7981 */ /* 0x000e64000c1e1100 */
[----:B-1----:R-:W-:-:S05]  /*57d0*/  PRMT R23, R218, 0x8880, RZ ;  /* 0x00008880da177816 */ /* 0x002fca00000000ff */
[----:B------:R-:W-:-:S07]  /*57e0*/  IMAD R226, R23, R216, RZ ;  /* 0x000000d817e27224 */ /* 0x000fce00078e02ff */
.L_x_222:
[----:B------:R-:W-:Y:S05]  /*57f0*/  BSYNC B1 ;  /* 0x0000000000017941 */ /* 0x000fea0003800000 */
.L_x_221:
[----:B-1----:R-:W-:Y:S01]  /*5800*/  @!P3 IMAD R23, R212, R217, R226 ;  /* 0x000000d9d417b224 */ /* 0x002fe200078e02e2 */
[----:B------:R-:W-:Y:S01]  /*5810*/  BSSY B1, `(.L_x_223) ;  /* 0x0000007000017945 */ /* 0x000fe20003800000 */
[----:B------:R-:W-:-:S03]  /*5820*/  IMAD.X R221, RZ, RZ, R221, P5 ;  /* 0x000000ffffdd7224 */ /* 0x000fc600028e06dd */
[----:B------:R1:W-:Y:S01]  /*5830*/  @!P3 STG.E.U8 desc[UR36][R4.64+0xb8], R23 ;  /* 0x0000b8170400b986 */ /* 0x0003e2000c101124 */
[----:B------:R-:W-:Y:S05]  /*5840*/  @P0 BRA `(.L_x_224) ;  /* 0x00000000000c0947 */ /* 0x000fea0003800000 */
[----:B------:R-:W1:Y:S02]  /*5850*/  LDG.E.U8 R218, desc[UR36][R222.64+0xb9] ;  /* 0x0000b924deda7981 */ /* 0x000e64000c1e1100 */
[----:B-1----:R-:W-:-:S05]  /*5860*/  PRMT R23, R218, 0x8880, RZ ;  /* 0x00008880da177816 */ /* 0x002fca00000000ff */
[----:B------:R-:W-:-:S07]  /*5870*/  IMAD R226, R23, R216, RZ ;  /* 0x000000d817e27224 */ /* 0x000fce00078e02ff */
.L_x_224:
[----:B------:R-:W-:Y:S05]  /*5880*/  BSYNC B1 ;  /* 0x0000000000017941 */ /* 0x000fea0003800000 */
.L_x_223:
[----:B------:R-:W-:Y:S01]  /*5890*/  @!P0 IMAD R213, R213, R217, R226 ;  /* 0x000000d9d5d58224 */ /* 0x000fe200078e02e2 */
[----:B------:R-:W-:Y:S01]  /*58a0*/  BSSY B1, `(.L_x_225) ;  /* 0x0000007000017945 */ /* 0x000fe20003800000 */
[----:B------:R-:W-:-:S03]  /*58b0*/  IMAD R122, R221, R12, RZ ;  /* 0x0000000cdd7a7224 */ /* 0x000fc600078e02ff */
[----:B------:R0:W-:Y:S01]  /*58c0*/  @!P0 STG.E.U8 desc[UR36][R4.64+0xb9], R213 ;  /* 0x0000b9d504008986 */ /* 0x0001e2000c101124 */
[----:B------:R-:W-:Y:S05]  /*58d0*/  @P2 BRA `(.L_x_226) ;  /* 0x00000000000c2947 */ /* 0x000fea0003800000 */
[----:B------:R-:W0:Y:S02]  /*58e0*/  LDG.E.U8 R218, desc[UR36][R228.64+0xb8] ;  /* 0x0000b824e4da7981 */ /* 0x000e24000c1e1100 */
[----:B012-4-:R-:W-:-:S05]  /*58f0*/  PRMT R5, R218, 0x8880, RZ ;  /* 0x00008880da057816 */ /* 0x017fca00000000ff */
[----:B------:R-:W-:-:S07]  /*5900*/  IMAD R226, R5, R216, RZ ;  /* 0x000000d805e27224 */ /* 0x000fce00078e02ff */
.L_x_226:
[----:B------:R-:W-:Y:S05]  /*5910*/  BSYNC B1 ;  /* 0x0000000000017941 */ /* 0x000fea0003800000 */
.L_x_225:
[----:B012-4-:R-:W-:Y:S01]  /*5920*/  @!P2 IMAD R5, R214, R217, R226 ;  /* 0x000000d9d605a224 */ /* 0x017fe200078e02e2 */
[----:B------:R-:W-:Y:S01]  /*5930*/  BSSY B1, `(.L_x_227) ;  /* 0x0000009000017945 */ /* 0x000fe20003800000 */
[C---:B------:R-:W-:Y:S02]  /*5940*/  IMAD R23, R123.reuse, R13, R122 ;  /* 0x0000000d7b177224 */ /* 0x040fe400078e027a */
[CC--:B------:R-:W-:Y:S01]  /*5950*/  IMAD.WIDE.U32 R120, R123.reuse, R12.reuse, R120 ;  /* 0x0000000c7b787225 */ /* 0x0c0fe200078e0078 */
[----:B------:R0:W-:Y:S03]  /*5960*/  @!P2 STG.E.U8 desc[UR36][R8.64+0xb8], R5 ;  /* 0x0000b8050800a986 */ /* 0x0001e6000c101124 */
[----:B------:R-:W-:Y:S01]  /*5970*/  IMAD.WIDE.U32 R12, R123, R12, R224 ;  /* 0x0000000c7b0c7225 */ /* 0x000fe200078e00e0 */
[----:B------:R-:W-:Y:S06]  /*5980*/  @P1 BRA `(.L_x_228) ;  /* 0x00000000000c1947 */ /* 0x000fec0003800000 */
[----:B------:R-:W0:Y:S02]  /*5990*/  LDG.E.U8 R218, desc[UR36][R228.64+0xb9] ;  /* 0x0000b924e4da7981 */ /* 0x000e24000c1e1100 */
[----:B0-----:R-:W-:-:S05]  /*59a0*/  PRMT R5, R218, 0x8880, RZ ;  /* 0x00008880da057816 */ /* 0x001fca00000000ff */
[----:B------:R-:W-:-:S07]  /*59b0*/  IMAD R226, R5, R216, RZ ;  /* 0x000000d805e27224 */ /* 0x000fce00078e02ff */
.L_x_228:
[----:B------:R-:W-:Y:S05]  /*59c0*/  BSYNC B1 ;  /* 0x0000000000017941 */ /* 0x000fea0003800000 */
.L_x_227:
[----:B------:R-:W-:Y:S01]  /*59d0*/  @!P1 IMAD R215, R215, R217, R226 ;  /* 0x000000d9d7d79224 */ /* 0x000fe200078e02e2 */
[----:B------:R-:W-:Y:S01]  /*59e0*/  ISETP.GE.AND P2, PT, R219, 0x81, PT ;  /* 0x00000081db00780c */ /* 0x000fe20003f46270 */
[----:B------:R-:W-:Y:S01]  /*59f0*/  BSSY B1, `(.L_x_229) ;  /* 0x000000c000017945 */ /* 0x000fe20003800000 */
[----:B------:R-:W-:Y:S02]  /*5a00*/  IADD3 R4, P5, R12, R14, RZ ;  /* 0x0000000e0c047210 */ /* 0x000fe40007fbe0ff */
[----:B------:R1:W-:Y:S01]  /*5a10*/  @!P1 STG.E.U8 desc[UR36][R8.64+0xb9], R215 ;  /* 0x0000b9d708009986 */ /* 0x0003e2000c101124 */
[----:B------:R-:W-:Y:S02]  /*5a20*/  ISETP.LT.OR P1, PT, R3, 0x1, !P2 ;  /* 0x000000010300780c */ /* 0x000fe40005721670 */
[----:B0-----:R-:W-:Y:S02]  /*5a30*/  IADD3.X R5, R15, R13, R23, P5, !PT ;  /* 0x0000000d0f057210 */ /* 0x001fe40002ffe417 */
[----:B------:R-:W-:-:S02]  /*5a40*/  ISETP.GE.AND P0, PT, R219, 0x89, PT ;  /* 0x00000089db00780c */ /* 0x000fc40003f06270 */
[----:B------:R-:W-:Y:S02]  /*5a50*/  IADD3 R14, P4, P3, R20, R14, R120 ;  /* 0x0000000e140e7210 */ /* 0x000fe40007b9e078 */
[----:B------:R-:W-:-:S05]  /*5a60*/  ISETP.LT.OR P5, PT, R3, 0x2, !P2 ;  /* 0x000000020300780c */ /* 0x000fca00057a1670 */
[----:B-1----:R-:W-:Y:S08]  /*5a70*/  @P1 BRA `(.L_x_230) ;  /* 0x00000000000c1947 */ /* 0x002ff00003800000 */
[----:B------:R-:W3:Y:S02]  /*5a80*/  LDG.E.U8 R218, desc[UR36][R4.64] ;  /* 0x0000002404da7981 */ /* 0x000ee4000c1e1100 */
[----:B---3--:R-:W-:-:S05]  /*5a90*/  PRMT R9, R218, 0x8880, RZ ;  /* 0x00008880da097816 */ /* 0x008fca00000000ff */
[----:B------:R-:W-:-:S07]  /*5aa0*/  IMAD R226, R9, R216, RZ ;  /* 0x000000d809e27224 */ /* 0x000fce00078e02ff */
.L_x_230:
[----:B------:R-:W-:Y:S05]  /*5ab0*/  BSYNC B1 ;  /* 0x0000000000017941 */ /* 0x000fea0003800000 */
.L_x_229:
[----:B---3--:R-:W-:Y:S01]  /*5ac0*/  @!P1 IMAD R9, R24, R217, R226 ;  /* 0x000000d918099224 */ /* 0x008fe200078e02e2 */
[----:B------:R-:W-:Y:S01]  /*5ad0*/  BSSY B1, `(.L_x_231) ;  /* 0x0000007000017945 */ /* 0x000fe20003800000 */
[----:B------:R-:W-:-:S03]  /*5ae0*/  IMAD.IADD R120, R23, 0x1, R121 ;  /* 0x0000000117787824 */ /* 0x000fc600078e0279 */
[----:B------:R0:W-:Y:S01]  /*5af0*/  @!P1 STG.E.U8 desc[UR36][R6.64], R9 ;  /* 0x0000000906009986 */ /* 0x0001e2000c101124 */
[----:B------:R-:W-:Y:S05]  /*5b00*/  @P5 BRA `(.L_x_232) ;  /* 0x00000000000c5947 */ /* 0x000fea0003800000 */
[----:B------:R-:W0:Y:S02]  /*5b10*/  LDG.E.U8 R218, desc[UR36][R4.64+0x1] ;  /* 0x0000012404da7981 */ /* 0x000e24000c1e1100 */
[----:B0-----:R-:W-:-:S05]  /*5b20*/  PRMT R9, R218, 0x8880, RZ ;  /* 0x00008880da097816 */ /* 0x001fca00000000ff */
[----:B------:R-:W-:-:S07]  /*5b30*/  IMAD R226, R9, R216, RZ ;  /* 0x000000d809e27224 */ /* 0x000fce00078e02ff */
.L_x_232:
[----:B------:R-:W-:Y:S05]  /*5b40*/  BSYNC B1 ;  /* 0x0000000000017941 */ /* 0x000fea0003800000 */
.L_x_231:
[----:B------:R-:W-:Y:S01]  /*5b50*/  ISETP.LT.OR P1, PT, R3, 0x1, !P0 ;  /* 0x000000010300780c */ /* 0x000fe20004721670 */
[----:B------:R-:W-:Y:S01]  /*5b60*/  @!P5 IMAD R25, R25, R217, R226 ;  /* 0x000000d91919d224 */ /* 0x000fe200078e02e2 */
[----:B------:R-:W-:Y:S01]  /*5b70*/  BSSY B1, `(.L_x_233) ;  /* 0x000000a000017945 */ /* 0x000fe20003800000 */
[----:B------:R-:W-:Y:S02]  /*5b80*/  IADD3.X R15, R225, R15, R120, P4, P3 ;  /* 0x0000000fe10f7210 */ /* 0x000fe400027e6478 */
[C---:B------:R-:W-:Y:S01]  /*5b90*/  ISETP.LT.OR P4, PT, R3.reuse, 0x2, !P0 ;  /* 0x000000020300780c */ /* 0x040fe20004781670 */
[----:B------:R1:W-:Y:S01]  /*5ba0*/  @!P5 STG.E.U8 desc[UR36][R6.64+0x1], R25 ;  /* 0x000001190600d986 */ /* 0x0003e2000c101124 */
[C---:B------:R-:W-:Y:S02]  /*5bb0*/  ISETP.LT.OR P5, PT, R3.reuse, 0x9, !P2 ;  /* 0x000000090300780c */ /* 0x040fe400057a1670 */
[----:B------:R-:W-:-:S04]  /*5bc0*/  ISETP.LT.OR P3, PT, R3, 0xa, !P2 ;  /* 0x0000000a0300780c */ /* 0x000fc80005761670 */
[----:B------:R-:W-:Y:S09]  /*5bd0*/  @P1 BRA `(.L_x_234) ;  /* 0x00000000000c1947 */ /* 0x000ff20003800000 */
[----:B------:R-:W0:Y:S02]  /*5be0*/  LDG.E.U8 R218, desc[UR36][R14.64] ;  /* 0x000000240eda7981 */ /* 0x000e24000c1e1100 */
[----:B0-----:R-:W-:-:S05]  /*5bf0*/  PRMT R9, R218, 0x8880, RZ ;  /* 0x00008880da097816 */ /* 0x001fca00000000ff */
[----:B------:R-:W-:-:S07]  /*5c00*/  IMAD R226, R9, R216, RZ ;  /* 0x000000d809e27224 */ /* 0x000fce00078e02ff */
.L_x_234:
[----:B------:R-:W-:Y:S05]  /*5c10*/  BSYNC B1 ;  /* 0x0000000000017941 */ /* 0x000fea0003800000 */
.L_x_233:
[----:B0-----:R-:W-:Y:S01]  /*5c20*/  @!P1 IMAD R9, R26, R217, R226 ;  /* 0x000000d91a099224 */ /* 0x001fe200078e02e2 */
[----:B------:R-:W-:Y:S04]  /*5c30*/  BSSY B1, `(.L_x_235) ;  /* 0x0000006000017945 */ /* 0x000fe80003800000 */
[----:B------:R0:W-:Y:S01]  /*5c40*/  @!P1 STG.E.U8 desc[UR36][R10.64], R9 ;  /* 0x000000090a009986 */ /* 0x0001e2000c101124 */
[----:B------:R-:W-:Y:S05]  /*5c50*/  @P4 BRA `(.L_x_236) ;  /* 0x00000000000c4947 */ /* 0x000fea0003800000 */
[----:B------:R-:W0:Y:S02]  /*5c60*/  LDG.E.U8 R218, desc[UR36][R14.64+0x1] ;  /* 0x000001240eda7981 */ /* 0x000e24000c1e1100 */
[----:B0-----:R-:W-:-:S05]  /*5c70*/  PRMT R9, R218, 0x8880, RZ ;  /* 0x00008880da097816 */ /* 0x001fca00000000ff */
[----:B------:R-:W-:-:S07]  /*5c80*/  IMAD R226, R9, R216, RZ ;  /* 0x000000d809e27224 */ /* 0x000fce00078e02ff */
.L_x_236:
[----:B------:R-:W-:Y:S05]  /*5c90*/  BSYNC B1 ;  /* 0x0000000000017941 */ /* 0x000fea0003800000 */
.L_x_235:
[----:B------:R-:W-:Y:S01]  /*5ca0*/  @!P4 IMAD R27, R27, R217, R226 ;  /* 0x000000d91b1bc224 */ /* 0x000fe200078e02e2 */
[----:B------:R-:W-:Y:S04]  /*5cb0*/  BSSY B1, `(.L_x_237) ;  /* 0x0000006000017945 */ /* 0x000fe80003800000 */
[----:B------:R2:W-:Y:S01]  /*5cc0*/  @!P4 STG.E.U8 desc[UR36][R10.64+0x1], R27 ;  /* 0x0000011b0a00c986 */ /* 0x0005e2000c101124 */
[----:B------:R-:W-:Y:S05]  /*5cd0*/  @P5 BRA `(.L_x_238) ;  /* 0x00000000000c5947 */ /* 0x000fea0003800000 */
[----:B------:R-:W0:Y:S02]  /*5ce0*/  LDG.E.U8 R218, desc[UR36][R4.64+0x8] ;  /* 0x0000082404da7981 */ /* 0x000e24000c1e1100 */
[----:B0-----:R-:W-:-:S05]  /*5cf0*/  PRMT R9, R218, 0x8880, RZ ;  /* 0x00008880da097816 */ /* 0x001fca00000000ff */
[----:B------:R-:W-:-:S07]  /*5d00*/  IMAD R226, R9, R216, RZ ;  /* 0x000000d809e27224 */ /* 0x000fce00078e02ff */
.L_x_238:
[----:B------:R-:W-:Y:S05]  /*5d10*/  BSYNC B1 ;  /* 0x0000000000017941 */ /* 0x000fea0003800000 */
.L_x_237:
[----:B0-----:R-:W-:Y:S01]  /*5d20*/  @!P5 IMAD R9, R28, R217, R226 ;  /* 0x000000d91c09d224 */ /* 0x001fe200078e02e2 */
[----:B------:R-:W-:Y:S04]  /*5d30*/  BSSY B1, `(.L_x_239) ;  /* 0x0000006000017945 */ /* 0x000fe80003800000 */
[----:B------:R0:W-:Y:S01]  /*5d40*/  @!P5 STG.E.U8 desc[UR36][R6.64+0x8], R9 ;  /* 0x000008090600d986 */ /* 0x0001e2000c101124 */
[----:B------:R-:W-:Y:S05]  /*5d50*/  @P3 BRA `(.L_x_240) ;  /* 0x00000000000c3947 */ /* 0x000fea0003800000 */
[----:B------:R-:W0:Y:S02]  /*5d60*/  LDG.E.U8 R218, desc[UR36][R4.64+0x9] ;  /* 0x0000092404da7981 */ /* 0x000e24000c1e1100 */
[----:B0-----:R-:W-:-:S05]  /*5d70*/  PRMT R9, R218, 0x8880, RZ ;  /* 0x00008880da097816 */ /* 0x001fca00000000ff */
[----:B------:R-:W-:-:S07]  /*5d80*/  IMAD R226, R9, R216, RZ ;  /* 0x000000d809e27224 */ /* 0x000fce00078e02ff */
.L_x_240:
[----:B------:R-:W-:Y:S05]  /*5d90*/  BSYNC B1 ;  /* 0x0000000000017941 */ /* 0x000fea0003800000 */
.L_x_239:
[----:B------:R-:W-:Y:S01]  /*5da0*/  ISETP.LT.OR P5, PT, R3, 0x9, !P0 ;  /* 0x000000090300780c */ /* 0x000fe200047a1670 */
[----:B------:R-:W-:Y:S01]  /*5db0*/  @!P3 IMAD R29, R29, R217, R226 ;  /* 0x000000d91d1db224 */ /* 0x000fe200078e02e2 */
[----:B------:R-:W-:Y:S01]  /*5dc0*/  BSSY B1, `(.L_x_241) ;  /* 0x0000009000017945 */ /* 0x000fe20003800000 */
[C---:B------:R-:W-:Y:S02]  /*5dd0*/  ISETP.LT.OR P4, PT, R3.reuse, 0xa, !P0 ;  /* 0x0000000a0300780c */ /* 0x040fe40004781670 */
[C---:B------:R-:W-:Y:S01]  /*5de0*/  ISETP.LT.OR P1, PT, R3.reuse, 0x12, !P2 ;  /* 0x000000120300780c */ /* 0x040fe20005721670 */
[----:B------:R3:W-:Y:S01]  /*5df0*/  @!P3 STG.E.U8 desc[UR36][R6.64+0x9], R29 ;  /* 0x0000091d0600b986 */ /* 0x0007e2000c101124 */
[----:B------:R-:W-:-:S06]  /*5e00*/  ISETP.LT.OR P3, PT, R3, 0x11, !P2 ;  /* 0x000000110300780c */ /* 0x000fcc0005761670 */
[----:B------:R-:W-:Y:S07]  /*5e10*/  @P5 BRA `(.L_x_242) ;  /* 0x00000000000c5947 */ /* 0x000fee0003800000 */
[----:B------:R-:W0:Y:S02]  /*5e20*/  LDG.E.U8 R218, desc[UR36][R14.64+0x8] ;  /* 0x000008240eda7981 */ /* 0x000e24000c1e1100 */
[----:B0-----:R-:W-:-:S05]  /*5e30*/  PRMT R9, R218, 0x8880, RZ ;  /* 0x00008880da097816 */ /* 0x001fca00000000ff */
[----:B------:R-:W-:-:S07]  /*5e40*/  IMAD R226, R9, R216, RZ ;  /* 0x000000d809e27224 */ /* 0x000fce00078e02ff */
.L_x_242:
[----:B------:R-:W-:Y:S05]  /*5e50*/  BSYNC B1 ;  /* 0x0000000000017941 */ /* 0x000fea0003800000 */
.L_x_241:
[----:B0-----:R-:W-:Y:S01]  /*5e60*/  @!P5 IMAD R9, R30, R217, R226 ;  /* 0x000000d91e09d224 */ /* 0x001fe200078e02e2 */
[----:B------:R-:W-:Y:S04]  /*5e70*/  BSSY B1, `(.L_x_243) ;  /* 0x0000006000017945 */ /* 0x000fe80003800000 */
[----:B------:R0:W-:Y:S01]  /*5e80*/  @!P5 STG.E.U8 desc[UR36][R10.64+0x8], R9 ;  /* 0x000008090a00d986 */ /* 0x0001e2000c101124 */
[----:B------:R-:W-:Y:S05]  /*5e90*/  @P4 BRA `(.L_x_244) ;  /* 0x00000000000c4947 */ /* 0x000fea0003800000 */
[----:B------:R-:W0:Y:S02]  /*5ea0*/  LDG.E.U8 R218, desc[UR36][R14.64+0x9] ;  /* 0x000009240eda7981 */ /* 0x000e24000c1e1100 */
[----:B0-----:R-:W-:-:S05]  /*5eb0*/  PRMT R9, R218, 0x8880, RZ ;  /* 0x00008880da097816 */ /* 0x001fca00000000ff */
[----:B------:R-:W-:-:S07]  /*5ec0*/  IMAD R226, R9, R216, RZ ;  /* 0x000000d809e27224 */ /* 0x000fce00078e02ff */
.L_x_244:
[----:B------:R-:W-:Y:S05]  /*5ed0*/  BSYNC B1 ;  /* 0x0000000000017941 */ /* 0x000fea0003800000 */
.L_x_243:
[----:B------:R-:W-:Y:S01]  /*5ee0*/  @!P4 IMAD R31, R31, R217, R226 ;  /* 0x000000d91f1fc224 */ /* 0x000fe200078e02e2 */
[----:B------:R-:W-:Y:S04]  /*5ef0*/  BSSY B1, `(.L_x_245) ;  /* 0x0000006000017945 */ /* 0x000fe80003800000 */
[----:B------:R4:W-:Y:S01]  /*5f00*/  @!P4 STG.E.U8 desc[UR36][R10.64+0x9], R31 ;  /* 0x0000091f0a00c986 */ /* 0x0009e2000c101124 */
[----:B------:R-:W-:Y:S05]  /*5f10*/  @P3 BRA `(.L_x_246) ;  /* 0x00000000000c3947 */ /* 0x000fea0003800000 */
[----:B------:R-:W0:Y:S02]  /*5f20*/  LDG.E.U8 R218, desc[UR36][R4.64+0x10] ;  /* 0x0000102404da7981 */ /* 0x000e24000c1e1100 */
[----:B0-----:R-:W-:-:S05]  /*5f30*/  PRMT R9, R218, 0x8880, RZ ;  /* 0x00008880da097816 */ /* 0x001fca00000000ff */
[----:B------:R-:W-:-:S07]  /*5f40*/  IMAD R226, R9, R216, RZ ;  /* 0x000000d809e27224 */ /* 0x000fce00078e02ff */
.L_x_246:
[----:B------:R-:W-:Y:S05]  /*5f50*/  BSYNC B1 ;  /* 0x0000000000017941 */ /* 0x000fea0003800000 */
.L_x_245:
[----:B0-----:R-:W-:Y:S01]  /*5f60*/  @!P3 IMAD R9, R32, R217, R226 ;  /* 0x000000d92009b224 */ /* 0x001fe200078e02e2 */
[----:B------:R-:W-:Y:S04]  /*5f70*/  BSSY B1, `(.L_x_247) ;  /* 0x0000006000017945 */ /* 0x000fe80003800000 */
[----:B------:R0:W-:Y:S01]  /*5f80*/  @!P3 STG.E.U8 desc[UR36][R6.64+0x10], R9 ;  /* 0x000010090600b986 */ /* 0x0001e2000c101124 */
[----:B------:R-:W-:Y:S05]  /*5f90*/  @P1 BRA `(.L_x_248) ;  /* 0x00000000000c1947 */ /* 0x000fea0003800000 */
[----:B------:R-:W0:Y:S02]  /*5fa0*/  LDG.E.U8 R218, desc[UR36][R4.64+0x11] ;  /* 0x0000112404da7981 */ /* 0x000e24000c1e1100 */
[----:B0-----:R-:W-:-:S05]  /*5fb0*/  PRMT R9, R218, 0x8880, RZ ;  /* 0x00008880da097816 */ /* 0x001fca00000000ff */
[----:B------:R-:W-:-:S07]  /*5fc0*/  IMAD R226, R9, R216, RZ ;  /* 0x000000d809e27224 */ /* 0x000fce00078e02ff */
.L_x_248:
[----:B------:R-:W-:Y:S05]  /*5fd0*/  BSYNC B1 ;  /* 0x0000000000017941 */ /* 0x000fea0003800000 */
.L_x_247:
        /* <DEDUP_REMOVED lines=11> */
.L_x_250:
[----:B------:R-:W-:Y:S05]  /*6090*/  BSYNC B1 ;  /* 0x0000000000017941 */ /* 0x000fea0003800000 */
.L_x_249:
[----:B0-----:R-:W-:Y:S01]  /*60a0*/  @!P4 IMAD R9, R34, R217, R226 ;  /* 0x000000d92209c224 */ /* 0x001fe200078e02e2 */
[----:B------:R-:W-:Y:S04]  /*60b0*/  BSSY B1, `(.L_x_251) ;  /* 0x0000006000017945 */ /* 0x000fe80003800000 */
[----:B------:R0:W-:Y:S01]  /*60c0*/  @!P4 STG.E.U8 desc[UR36][R10.64+0x10], R9 ;  /* 0x000010090a00c986 */ /* 0x0001e2000c101124 */
[----:B------:R-:W-:Y:S05]  /*60d0*/  @P3 BRA `(.L_x_252) ;  /* 0x00000000000c3947 */ /* 0x000fea0003800000 */
[----:B------:R-:W0:Y:S02]  /*60e0*/  LDG.E.U8 R218, desc[UR36][R14.64+0x11] ;  /* 0x000011240eda7981 */ /* 0x000e24000c1e1100 */
[----:B0-----:R-:W-:-:S05]  /*60f0*/  PRMT R9, R218, 0x8880, RZ ;  /* 0x00008880da097816 */ /* 0x001fca00000000ff */
[----:B------:R-:W-:-:S07]  /*6100*/  IMAD R226, R9, R216, RZ ;  /* 0x000000d809e27224 */ /* 0x000fce00078e02ff */
.L_x_252:
[----:B------:R-:W-:Y:S05]  /*6110*/  BSYNC B1 ;  /* 0x0000000000017941 */ /* 0x000fea0003800000 */
.L_x_251:
[----:B------:R-:W-:Y:S01]  /*6120*/  @!P3 IMAD R35, R35, R217, R226 ;  /* 0x000000d92323b224 */ /* 0x000fe200078e02e2 */
[----:B------:R-:W-:Y:S04]  /*6130*/  BSSY B1, `(.L_x_253) ;  /* 0x0000006000017945 */ /* 0x000fe80003800000 */
[----:B------:R0:W-:Y:S01]  /*6140*/  @!P3 STG.E.U8 desc[UR36][R10.64+0x11], R35 ;  /* 0x000011230a00b986 */ /* 0x0001e2000c101124 */
[----:B------:R-:W-:Y:S05]  /*6150*/  @P5 BRA `(.L_x_254) ;  /* 0x00000000000c5947 */ /* 0x000fea0003800000 */
[----:B------:R-:W0:Y:S02]  /*6160*/  LDG.E.U8 R218, desc[UR36][R4.64+0x18] ;  /* 0x0000182404da7981 */ /* 0x000e24000c1e1100 */
[----:B0-----:R-:W-:-:S05]  /*6170*/  PRMT R9, R218, 0x8880, RZ ;  /* 0x00008880da097816 */ /* 0x001fca00000000ff */
[----:B------:R-:W-:-:S07]  /*6180*/  IMAD R226, R9, R216, RZ ;  /* 0x000000d809e27224 */ /* 0x000fce00078e02ff */
.L_x_254:
[----:B------:R-:W-:Y:S05]  /*6190*/  BSYNC B1 ;  /* 0x0000000000017941 */ /* 0x000fea0003800000 */
.L_x_253:
[----:B0-----:R-:W-:Y:S01]  /*61a0*/  @!P5 IMAD R9, R36, R217, R226 ;  /* 0x000000d92409d224 */ /* 0x001fe200078e02e2 */
[----:B------:R-:W-:Y:S04]  /*61b0*/  BSSY B1, `(.L_x_255) ;  /* 0x0000006000017945 */ /* 0x000fe80003800000 */
[----:B------:R0:W-:Y:S01]  /*61c0*/  @!P5 STG.E.U8 desc[UR36][R6.64+0x18], R9 ;  /* 0x000018090600d986 */ /* 0x0001e2000c101124 */
[----:B------:R-:W-:Y:S05]  /*61d0*/  @P1 BRA `(.L_x_256) ;  /* 0x00000000000c1947 */ /* 0x000fea0003800000 */
[----:B------:R-:W0:Y:S02]  /*61e0*/  LDG.E.U8 R218, desc[UR36][R4.64+0x19] ;  /* 0x0000192404da7981 */ /* 0x000e24000c1e1100 */
[----:B0-----:R-:W-:-:S05]  /*61f0*/  PRMT R9, R218, 0x8880, RZ ;  /* 0x00008880da097816 */ /* 0x001fca00000000ff */
[----:B------:R-:W-:-:S07]  /*6200*/  IMAD R226, R9, R216, RZ ;  /* 0x000000d809e27224 */ /* 0x000fce00078e02ff */
.L_x_256:
[----:B------:R-:W-:Y:S05]  /*6210*/  BSYNC B1 ;  /* 0x0000000000017941 */ /* 0x000fea0003800000 */
.L_x_255:
        /* <DEDUP_REMOVED lines=11> */
.L_x_258:
[----:B------:R-:W-:Y:S05]  /*62d0*/  BSYNC B1 ;  /* 0x0000000000017941 */ /* 0x000fea0003800000 */
.L_x_257:
[----:B0-----:R-:W-:Y:S01]  /*62e0*/  @!P4 IMAD R9, R38, R217, R226 ;  /* 0x000000d92609c224 */ /* 0x001fe200078e02e2 */
[----:B------:R-:W-:Y:S04]  /*62f0*/  BSSY B1, `(.L_x_259) ;  /* 0x0000006000017945 */ /* 0x000fe80003800000 */
[----:B------:R0:W-:Y:S01]  /*6300*/  @!P4 STG.E.U8 desc[UR36][R10.64+0x18], R9 ;  /* 0x000018090a00c986 */ /* 0x0001e2000c101124 */
[----:B------:R-:W-:Y:S05]  /*6310*/  @P3 BRA `(.L_x_260) ;  /* 0x00000000000c3947 */ /* 0x000fea0003800000 */
[----:B------:R-:W0:Y:S02]  /*6320*/  LDG.E.U8 R218, desc[UR36][R14.64+0x19] ;  /* 0x000019240eda7981 */ /* 0x000e24000c1e1100 */
[----:B0-----:R-:W-:-:S05]  /*6330*/  PRMT R9, R218, 0x8880, RZ ;  /* 0x00008880da097816 */ /* 0x001fca00000000ff */
[----:B------:R-:W-:-:S07]  /*6340*/  IMAD R226, R9, R216, RZ ;  /* 0x000000d809e27224 */ /* 0x000fce00078e02ff */
.L_x_260:
[----:B------:R-:W-:Y:S05]  /*6350*/  BSYNC B1 ;  /* 0x0000000000017941 */ /* 0x000fea0003800000 */
.L_x_259:
[----:B------:R-:W-:Y:S01]  /*6360*/  @!P3 IMAD R39, R39, R217, R226 ;  /* 0x000000d92727b224 */ /* 0x000fe200078e02e2 */
[----:B------:R-:W-:Y:S04]  /*6370*/  BSSY B1, `(.L_x_261) ;  /* 0x0000006000017945 */ /* 0x000fe80003800000 */
[----:B------:R0:W-:Y:S01]  /*6380*/  @!P3 STG.E.U8 desc[UR36][R10.64+0x19], R39 ;  /* 0x000019270a00b986 */ /* 0x0001e2000c101124 */
[----:B------:R-:W-:Y:S05]  /*6390*/  @P5 BRA `(.L_x_262) ;  /* 0x00000000000c5947 */ /* 0x000fea0003800000 */
[----:B------:R-:W0:Y:S02]  /*63a0*/  LDG.E.U8 R218, desc[UR36][R4.64+0x20] ;  /* 0x0000202404da7981 */ /* 0x000e24000c1e1100 */
[----:B0-----:R-:W-:-:S05]  /*63b0*/  PRMT R9, R218, 0x8880, RZ ;  /* 0x00008880da097816 */ /* 0x001fca00000000ff */
[----:B------:R-:W-:-:S07]  /*63c0*/  IMAD R226, R9, R216, RZ ;  /* 0x000000d809e27224 */ /* 0x000fce00078e02ff */
.L_x_262:
[----:B------:R-:W-:Y:S05]  /*63d0*/  BSYNC B1 ;  /* 0x0000000000017941 */ /* 0x000fea0003800000 */
.L_x_261:
[----:B0-----:R-:W-:Y:S01]  /*63e0*/  @!P5 IMAD R9, R40, R217, R226 ;  /* 0x000000d92809d224 */ /* 0x001fe200078e02e2 */
[----:B------:R-:W-:Y:S04]  /*63f0*/  BSSY B1, `(.L_x_263) ;  /* 0x0000006000017945 */ /* 0x000fe80003800000 */
[----:B------:R0:W-:Y:S01]  /*6400*/  @!P5 STG.E.U8 desc[UR36][R6.64+0x20], R9 ;  /* 0x000020090600d986 */ /* 0x0001e2000c101124 */
[----:B------:R-:W-:Y:S05]  /*6410*/  @P1 BRA `(.L_x_264) ;  /* 0x00000000000c1947 */ /* 0x000fea0003800000 */
[----:B------:R-:W0:Y:S02]  /*6420*/  LDG.E.U8 R218, desc[UR36][R4.64+0x21] ;  /* 0x0000212404da7981 */ /* 0x000e24000c1e1100 */
[----:B0-----:R-:W-:-:S05]  /*6430*/  PRMT R9, R218, 0x8880, RZ ;  /* 0x00008880da097816 */ /* 0x001fca00000000ff */
[----:B------:R-:W-:-:S07]  /*6440*/  IMAD R226, R9, R216, RZ ;  /* 0x000000d809e27224 */ /* 0x000fce00078e02ff */
.L_x_264:
[----:B------:R-:W-:Y:S05]  /*6450*/  BSYNC B1 ;  /* 0x0000000000017941 */ /* 0x000fea0003800000 */
.L_x_263:
        /* <DEDUP_REMOVED lines=11> */
.L_x_266:
[----:B------:R-:W-:Y:S05]  /*6510*/  BSYNC B1 ;  /* 0x0000000000017941 */ /* 0x000fea0003800000 */
.L_x_265:
[----:B0-----:R-:W-:Y:S01]  /*6520*/  @!P4 IMAD R9, R42, R217, R226 ;  /* 0x000000d92a09c224 */ /* 0x001fe200078e02e2 */
[----:B------:R-:W-:Y:S04]  /*6530*/  BSSY B1, `(.L_x_267) ;  /* 0x0000006000017945 */ /* 0x000fe80003800000 */
[----:B------:R0:W-:Y:S01]  /*6540*/  @!P4 STG.E.U8 desc[UR36][R10.64+0x20], R9 ;  /* 0x000020090a00c986 */ /* 0x0001e2000c101124 */
[----:B------:R-:W-:Y:S05]  /*6550*/  @P3 BRA `(.L_x_268) ;  /* 0x00000000000c3947 */ /* 0x000fea0003800000 */
[----:B------:R-:W0:Y:S02]  /*6560*/  LDG.E.U8 R218, desc[UR36][R14.64+0x21] ;  /* 0x000021240eda7981 */ /* 0x000e24000c1e1100 */
[----:B0-----:R-:W-:-:S05]  /*6570*/  PRMT R9, R218, 0x8880, RZ ;  /* 0x00008880da097816 */ /* 0x001fca00000000ff */
[----:B------:R-:W-:-:S07]  /*6580*/  IMAD R226, R9, R216, RZ ;  /* 0x000000d809e27224 */ /* 0x000fce00078e02ff */
.L_x_268:
[----:B------:R-:W-:Y:S05]  /*6590*/  BSYNC B1 ;  /* 0x0000000000017941 */ /* 0x000fea0003800000 */
.L_x_267:
[----:B------:R-:W-:Y:S01]  /*65a0*/  @!P3 IMAD R43, R43, R217, R226 ;  /* 0x000000d92b2bb224 */ /* 0x000fe200078e02e2 */
[----:B------:R-:W-:Y:S04]  /*65b0*/  BSSY B1, `(.L_x_269) ;  /* 0x0000006000017945 */ /* 0x000fe80003800000 */
[----:B------:R0:W-:Y:S01]  /*65c0*/  @!P3 STG.E.U8 desc[UR36][R10.64+0x21], R43 ;  /* 0x0000212b0a00b986 */ /* 0x0001e2000c101124 */
[----:B------:R-:W-:Y:S05]  /*65d0*/  @P5 BRA `(.L_x_270) ;  /* 0x00000000000c5947 */ /* 0x000fea0003800000 */
[----:B------:R-:W0:Y:S02]  /*65e0*/  LDG.E.U8 R218, desc[UR36][R4.64+0x28] ;  /* 0x0000282404da7981 */ /* 0x000e24000c1e1100 */
[----:B0-----:R-:W-:-:S05]  /*65f0*/  PRMT R9, R218, 0x8880, RZ ;  /* 0x00008880da097816 */ /* 0x001fca00000000ff */
[----:B------:R-:W-:-:S07]  /*6600*/  IMAD R226, R9, R216, RZ ;  /* 0x000000d809e27224 */ /* 0x000fce00078e02ff */
.L_x_270:
[----:B------:R-:W-:Y:S05]  /*6610*/  BSYNC B1 ;  /* 0x0000000000017941 */ /* 0x000fea0003800000 */
.L_x_269:
[----:B0-----:R-:W-:Y:S01]  /*6620*/  @!P5 IMAD R9, R44, R217, R226 ;  /* 0x000000d92c09d224 */ /* 0x001fe200078e02e2 */
[----:B------:R-:W-:Y:S04]  /*6630*/  BSSY B1, `(.L_x_271) ;  /* 0x0000006000017945 */ /* 0x000fe80003800000 */
[----:B------:R0:W-:Y:S01]  /*6640*/  @!P5 STG.E.U8 desc[UR36][R6.64+0x28], R9 ;  /* 0x000028090600d986 */ /* 0x0001e2000c101124 */
[----:B------:R-:W-:Y:S05]  /*6650*/  @P1 BRA `(.L_x_272) ;  /* 0x00000000000c1947 */ /* 0x000fea0003800000 */
[----:B------:R-:W0:Y:S02]  /*6660*/  LDG.E.U8 R218, desc[UR36][R4.64+0x29] ;  /* 0x0000292404da7981 */ /* 0x000e24000c1e1100 */
[----:B0-----:R-:W-:-:S05]  /*6670*/  PRMT R9, R218, 0x8880, RZ ;  /* 0x00008880da097816 */ /* 0x001fca00000000ff */
[----:B------:R-:W-:-:S07]  /*6680*/  IMAD R226, R9, R216, RZ ;  /* 0x000000d809e27224 */ /* 0x000fce00078e02ff */
.L_x_272:
[----:B------:R-:W-:Y:S05]  /*6690*/  BSYNC B1 ;  /* 0x0000000000017941 */ /* 0x000fea0003800000 */
.L_x_271:
        /* <DEDUP_REMOVED lines=11> */
.L_x_274:
[----:B------:R-:W-:Y:S05]  /*6750*/  BSYNC B1 ;  /* 0x0000000000017941 */ /* 0x000fea0003800000 */
.L_x_273:
[----:B0-----:R-:W-:Y:S01]  /*6760*/  @!P4 IMAD R9, R46, R217, R226 ;  /* 0x000000d92e09c224 */ /* 0x001fe200078e02e2 */
[----:B------:R-:W-:Y:S04]  /*6770*/  BSSY B1, `(.L_x_275) ;  /* 0x0000006000017945 */ /* 0x000fe80003800000 */
[----:B------:R0:W-:Y:S01]  /*6780*/  @!P4 STG.E.U8 desc[UR36][R10.64+0x28], R9 ;  /* 0x000028090a00c986 */ /* 0x0001e2000c101124 */
[----:B------:R-:W-:Y:S05]  /*6790*/  @P3 BRA `(.L_x_276) ;  /* 0x00000000000c3947 */ /* 0x000fea0003800000 */
[----:B------:R-:W0:Y:S02]  /*67a0*/  LDG.E.U8 R218, desc[UR36][R14.64+0x29] ;  /* 0x000029240eda7981 */ /* 0x000e24000c1e1100 */
[----:B0-----:R-:W-:-:S05]  /*67b0*/  PRMT R9, R218, 0x8880, RZ ;  /* 0x00008880da097816 */ /* 0x001fca00000000ff */
[----:B------:R-:W-:-:S07]  /*67c0*/  IMAD R226, R9, R216, RZ ;  /* 0x000000d809e27224 */ /* 0x000fce00078e02ff */
.L_x_276:
[----:B------:R-:W-:Y:S05]  /*67d0*/  BSYNC B1 ;  /* 0x0000000000017941 */ /* 0x000fea0003800000 */
.L_x_275:
[----:B------:R-:W-:Y:S01]  /*67e0*/  @!P3 IMAD R47, R47, R217, R226 ;  /* 0x000000d92f2fb224 */ /* 0x000fe200078e02e2 */
[----:B------:R-:W-:Y:S04]  /*67f0*/  BSSY B1, `(.L_x_277) ;  /* 0x0000006000017945 */ /* 0x000fe80003800000 */
[----:B------:R0:W-:Y:S01]  /*6800*/  @!P3 STG.E.U8 desc[UR36][R10.64+0x29], R47 ;  /* 0x0000292f0a00b986 */ /* 0x0001e2000c101124 */
[----:B------:R-:W-:Y:S05]  /*6810*/  @P5 BRA `(.L_x_278) ;  /* 0x00000000000c5947 */ /* 0x000fea0003800000 */
[----:B------:R-:W0:Y:S02]  /*6820*/  LDG.E.U8 R218, desc[UR36][R4.64+0x30] ;  /* 0x0000302404da7981 */ /* 0x000e24000c1e1100 */
[----:B0-----:R-:W-:-:S05]  /*6830*/  PRMT R9, R218, 0x8880, RZ ;  /* 0x00008880da097816 */ /* 0x001fca00000000ff */
[----:B------:R-:W-:-:S07]  /*6840*/  IMAD R226, R9, R216, RZ ;  /* 0x000000d809e27224 */ /* 0x000fce00078e02ff */
.L_x_278:
[----:B------:R-:W-:Y:S05]  /*6850*/  BSYNC B1 ;  /* 0x0000000000017941 */ /* 0x000fea0003800000 */
.L_x_277:
[----:B0-----:R-:W-:Y:S01]  /*6860*/  @!P5 IMAD R9, R48, R217, R226 ;  /* 0x000000d93009d224 */ /* 0x001fe200078e02e2 */
[----:B------:R-:W-:Y:S04]  /*6870*/  BSSY B1, `(.L_x_279) ;  /* 0x0000006000017945 */ /* 0x000fe80003800000 */
[----:B------:R0:W-:Y:S01]  /*6880*/  @!P5 STG.E.U8 desc[UR36][R6.64+0x30], R9 ;  /* 0x000030090600d986 */ /* 0x0001e2000c101124 */
[----:B------:R-:W-:Y:S05]  /*6890*/  @P1 BRA `(.L_x_280) ;  /* 0x00000000000c1947 */ /* 0x000fea0003800000 */
[----:B------:R-:W0:Y:S02]  /*68a0*/  LDG.E.U8 R218, desc[UR36][R4.64+0x31] ;  /* 0x0000312404da7981 */ /* 0x000e24000c1e1100 */
[----:B0-----:R-:W-:-:S05]  /*68b0*/  PRMT R9, R218, 0x8880, RZ ;  /* 0x00008880da097816 */ /* 0x001fca00000000ff */
[----:B------:R-:W-:-:S07]  /*68c0*/  IMAD R226, R9, R216, RZ ;  /* 0x000000d809e27224 */ /* 0x000fce00078e02ff */
.L_x_280:
[----:B------:R-:W-:Y:S05]  /*68d0*/  BSYNC B1 ;  /* 0x0000000000017941 */ /* 0x000fea0003800000 */
.L_x_279:
        /* <DEDUP_REMOVED lines=11> */
.L_x_282:
[----:B------:R-:W-:Y:S05]  /*6990*/  BSYNC B1 ;  /* 0x0000000000017941 */ /* 0x000fea0003800000 */
.L_x_281:
[----:B0-----:R-:W-:Y:S01]  /*69a0*/  @!P4 IMAD R9, R50, R217, R226 ;  /* 0x000000d93209c224 */ /* 0x001fe200078e02e2 */
[----:B------:R-:W-:Y:S04]  /*69b0*/  BSSY B1, `(.L_x_283) ;  /* 0x0000006000017945 */ /* 0x000fe80003800000 */
[----:B------:R0:W-:Y:S01]  /*69c0*/  @!P4 STG.E.U8 desc[UR36][R10.64+0x30], R9 ;  /* 0x000030090a00c986 */ /* 0x0001e2000c101124 */
[----:B------:R-:W-:Y:S05]  /*69d0*/  @P3 BRA `(.L_x_284) ;  /* 0x00000000000c3947 */ /* 0x000fea0003800000 */
[----:B------:R-:W0:Y:S02]  /*69e0*/  LDG.E.U8 R218, desc[UR36][R14.64+0x31] ;  /* 0x000031240eda7981 */ /* 0x000e24000c1e1100 */
[----:B0-----:R-:W-:-:S05]  /*69f0*/  PRMT R9, R218, 0x8880, RZ ;  /* 0x00008880da097816 */ /* 0x001fca00000000ff */
[----:B------:R-:W-:-:S07]  /*6a00*/  IMAD R226, R9, R216, RZ ;  /* 0x000000d809e27224 */ /* 0x000fce00078e02ff */
.L_x_284:
[----:B------:R-:W-:Y:S05]  /*6a10*/  BSYNC B1 ;  /* 0x0000000000017941 */ /* 0x000fea0003800000 */
.L_x_283:
[----:B------:R-:W-:Y:S01]  /*6a20*/  @!P3 IMAD R51, R51, R217, R226 ;  /* 0x000000d93333b224 */ /* 0x000fe200078e02e2 */
[----:B------:R-:W-:Y:S04]  /*6a30*/  BSSY B1, `(.L_x_285) ;  /* 0x0000006000017945 */ /* 0x000fe80003800000 */
[----:B------:R0:W-:Y:S01]  /*6a40*/  @!P3 STG.E.U8 desc[UR36][R10.64+0x31], R51 ;  /* 0x000031330a00b986 */ /* 0x0001e2000c101124 */
[----:B------:R-:W-:Y:S05]  /*6a50*/  @P5 BRA `(.L_x_286) ;  /* 0x00000000000c5947 */ /* 0x000fea0003800000 */
[----:B------:R-:W0:Y:S02]  /*6a60*/  LDG.E.U8 R218, desc[UR36][R4.64+0x38] ;  /* 0x0000382404da7981 */ /* 0x000e24000c1e1100 */
[----:B0-----:R-:W-:-:S05]  /*6a70*/  PRMT R9, R218, 0x8880, RZ ;  /* 0x00008880da097816 */ /* 0x001fca00000000ff */
[----:B------:R-:W-:-:S07]  /*6a80*/  IMAD R226, R9, R216, RZ ;  /* 0x000000d809e27224 */ /* 0x000fce00078e02ff */
.L_x_286:
[----:B------:R-:W-:Y:S05]  /*6a90*/  BSYNC B1 ;  /* 0x0000000000017941 */ /* 0x000fea0003800000 */
.L_x_285:
[----:B0-----:R-:W-:Y:S01]  /*6aa0*/  @!P5 IMAD R9, R52, R217, R226 ;  /* 0x000000d93409d224 */ /* 0x001fe200078e02e2 */
[----:B------:R-:W-:Y:S04]  /*6ab0*/  BSSY B1, `(.L_x_287) ;  /* 0x0000006000017945 */ /* 0x000fe80003800000 */
[----:B------:R0:W-:Y:S01]  /*6ac0*/  @!P5 STG.E.U8 desc[UR36][R6.64+0x38], R9 ;  /* 0x000038090600d986 */ /* 0x0001e2000c101124 */
[----:B------:R-:W-:Y:S05]  /*6ad0*/  @P1 BRA `(.L_x_288) ;  /* 0x00000000000c1947 */ /* 0x000fea0003800000 */
[----:B------:R-:W0:Y:S02]  /*6ae0*/  LDG.E.U8 R218, desc[UR36][R4.64+0x39] ;  /* 0x0000392404da7981 */ /* 0x000e24000c1e1100 */
[----:B0-----:R-:W-:-:S05]  /*6af0*/  PRMT R9, R218, 0x8880, RZ ;  /* 0x00008880da097816 */ /* 0x001fca00000000ff */
[----:B------:R-:W-:-:S07]  /*6b00*/  IMAD R226, R9, R216, RZ ;  /* 0x000000d809e27224 */ /* 0x000fce00078e02ff */
.L_x_288:
[----:B------:R-:W-:Y:S05]  /*6b10*/  BSYNC B1 ;  /* 0x0000000000017941 */ /* 0x000fea0003800000 */
.L_x_287:
        /* <DEDUP_REMOVED lines=11> */
.L_x_290:
[----:B------:R-:W-:Y:S05]  /*6bd0*/  BSYNC B1 ;  /* 0x0000000000017941 */ /* 0x000fea0003800000 */
.L_x_289:
[----:B0-----:R-:W-:Y:S01]  /*6be0*/  @!P4 IMAD R9, R54, R217, R226 ;  /* 0x000000d93609c224 */ /* 0x001fe200078e02e2 */
[----:B------:R-:W-:Y:S04]  /*6bf0*/  BSSY B1, `(.L_x_291) ;  /* 0x0000006000017945 */ /* 0x000fe80003800000 */
[----:B------:R0:W-:Y:S01]  /*6c00*/  @!P4 STG.E.U8 desc[UR36][R10.64+0x38], R9 ;  /* 0x000038090a00c986 */ /* 0x0001e2000c101124 */
[----:B------:R-:W-:Y:S05]  /*6c10*/  @P3 BRA `(.L_x_292) ;  /* 0x00000000000c3947 */ /* 0x000fea0003800000 */
[----:B------:R-:W0:Y:S02]  /*6c20*/  LDG.E.U8 R218, desc[UR36][R14.64+0x39] ;  /* 0x000039240eda7981 */ /* 0x000e24000c1e1100 */
[----:B0-----:R-:W-:-:S05]  /*6c30*/  PRMT R9, R218, 0x8880, RZ ;  /* 0x00008880da097816 */ /* 0x001fca00000000ff */
[----:B------:R-:W-:-:S07]  /*6c40*/  IMAD R226, R9, R216, RZ ;  /* 0x000000d809e27224 */ /* 0x000fce00078e02ff */
.L_x_292:
[----:B------:R-:W-:Y:S05]  /*6c50*/  BSYNC B1 ;  /* 0x0000000000017941 */ /* 0x000fea0003800000 */
.L_x_291:
[----:B------:R-:W-:Y:S01]  /*6c60*/  @!P3 IMAD R55, R55, R217, R226 ;  /* 0x000000d93737b224 */ /* 0x000fe200078e02e2 */
[----:B------:R-:W-:Y:S04]  /*6c70*/  BSSY B1, `(.L_x_293) ;  /* 0x0000006000017945 */ /* 0x000fe80003800000 */
[----:B------:R0:W-:Y:S01]  /*6c80*/  @!P3 STG.E.U8 desc[UR36][R10.64+0x39], R55 ;  /* 0x000039370a00b986 */ /* 0x0001e2000c101124 */
[----:B------:R-:W-:Y:S05]  /*6c90*/  @P5 BRA `(.L_x_294) ;  /* 0x00000000000c5947 */ /* 0x000fea0003800000 */
[----:B------:R-:W0:Y:S02]  /*6ca0*/  LDG.E.U8 R218, desc[UR36][R4.64+0x40] ;  /* 0x0000402404da7981 */ /* 0x000e24000c1e1100 */
[----:B0-----:R-:W-:-:S05]  /*6cb0*/  PRMT R9, R218, 0x8880, RZ ;  /* 0x00008880da097816 */ /* 0x001fca00000000ff */
[----:B------:R-:W-:-:S07]  /*6cc0*/  IMAD R226, R9, R216, RZ ;  /* 0x000000d809e27224 */ /* 0x000fce00078e02ff */
.L_x_294:
[----:B------:R-:W-:Y:S05]  /*6cd0*/  BSYNC B1 ;  /* 0x0000000000017941 */ /* 0x000fea0003800000 */
.L_x_293:
[----:B0-----:R-:W-:Y:S01]  /*6ce0*/  @!P5 IMAD R9, R56, R217, R226 ;  /* 0x000000d93809d224 */ /* 0x001fe200078e02e2 */
[----:B------:R-:W-:Y:S04]  /*6cf0*/  BSSY B1, `(.L_x_295) ;  /* 0x0000006000017945 */ /* 0x000fe80003800000 */
[----:B------:R0:W-:Y:S01]  /*6d00*/  @!P5 STG.E.U8 desc[UR36][R6.64+0x40], R9 ;  /* 0x000040090600d986 */ /* 0x0001e2000c101124 */
[----:B------:R-:W-:Y:S05]  /*6d10*/  @P1 BRA `(.L_x_296) ;  /* 0x00000000000c1947 */ /* 0x000fea0003800000 */
[----:B------:R-:W0:Y:S02]  /*6d20*/  LDG.E.U8 R218, desc[UR36][R4.64+0x41] ;  /* 0x0000412404da7981 */ /* 0x000e24000c1e1100 */
[----:B0-----:R-:W-:-:S05]  /*6d30*/  PRMT R9, R218, 0x8880, RZ ;  /* 0x00008880da097816 */ /* 0x001fca00000000ff */
[----:B------:R-:W-:-:S07]  /*6d40*/  IMAD R226, R9, R216, RZ ;  /* 0x000000d809e27224 */ /* 0x000fce00078e02ff */
.L_x_296:
[----:B------:R-:W-:Y:S05]  /*6d50*/  BSYNC B1 ;  /* 0x0000000000017941 */ /* 0x000fea0003800000 */
.L_x_295:
        /* <DEDUP_REMOVED lines=11> */
.L_x_298:
[----:B------:R-:W-:Y:S05]  /*6e10*/  BSYNC B1 ;  /* 0x0000000000017941 */ /* 0x000fea0003800000 */
.L_x_297:
[----:B0-----:R-:W-:Y:S01]  /*6e20*/  @!P4 IMAD R9, R58, R217, R226 ;  /* 0x000000d93a09c224 */ /* 0x001fe200078e02e2 */
[----:B------:R-:W-:Y:S04]  /*6e30*/  BSSY B1, `(.L_x_299) ;  /* 0x0000006000017945 */ /* 0x000fe80003800000 */
[----:B------:R0:W-:Y:S01]  /*6e40*/  @!P4 STG.E.U8 desc[UR36][R10.64+0x40], R9 ;  /* 0x000040090a00c986 */ /* 0x0001e2000c101124 */
[----:B------:R-:W-:Y:S05]  /*6e50*/  @P3 BRA `(.L_x_300) ;  /* 0x00000000000c3947 */ /* 0x000fea0003800000 */
[----:B------:R-:W0:Y:S02]  /*6e60*/  LDG.E.U8 R218, desc[UR36][R14.64+0x41] ;  /* 0x000041240eda7981 */ /* 0x000e24000c1e1100 */
[----:B0-----:R-:W-:-:S05]  /*6e70*/  PRMT R9, R218, 0x8880, RZ ;  /* 0x00008880da097816 */ /* 0x001fca00000000ff */
[----:B------:R-:W-:-:S07]  /*6e80*/  IMAD R226, R9, R216, RZ ;  /* 0x000000d809e27224 */ /* 0x000fce00078e02ff */
.L_x_300:
[----:B------:R-:W-:Y:S05]  /*6e90*/  BSYNC B1 ;  /* 0x0000000000017941 */ /* 0x000fea0003800000 */
.L_x_299:
[----:B------:R-:W-:Y:S01]  /*6ea0*/  @!P3 IMAD R59, R59, R217, R226 ;  /* 0x000000d93b3bb224 */ /* 0x000fe200078e02e2 */
[----:B------:R-:W-:Y:S04]  /*6eb0*/  BSSY B1, `(.L_x_301) ;  /* 0x0000006000017945 */ /* 0x000fe80003800000 */
[----:B------:R0:W-:Y:S01]  /*6ec0*/  @!P3 STG.E.U8 desc[UR36][R10.64+0x41], R59 ;  /* 0x0000413b0a00b986 */ /* 0x0001e2000c101124 */
[----:B------:R-:W-:Y:S05]  /*6ed0*/  @P5 BRA `(.L_x_302) ;  /* 0x00000000000c5947 */ /* 0x000fea0003800000 */
[----:B------:R-:W0:Y:S02]  /*6ee0*/  LDG.E.U8 R218, desc[UR36][R4.64+0x48] ;  /* 0x0000482404da7981 */ /* 0x000e24000c1e1100 */
[----:B0-----:R-:W-:-:S05]  /*6ef0*/  PRMT R9, R218, 0x8880, RZ ;  /* 0x00008880da097816 */ /* 0x001fca00000000ff */
[----:B------:R-:W-:-:S07]  /*6f00*/  IMAD R226, R9, R216, RZ ;  /* 0x000000d809e27224 */ /* 0x000fce00078e02ff */
.L_x_302:
[----:B------:R-:W-:Y:S05]  /*6f10*/  BSYNC B1 ;  /* 0x0000000000017941 */ /* 0x000fea0003800000 */
.L_x_301:
[----:B0-----:R-:W-:Y:S01]  /*6f20*/  @!P5 IMAD R9, R60, R217, R226 ;  /* 0x000000d93c09d224 */ /* 0x001fe200078e02e2 */
[----:B------:R-:W-:Y:S04]  /*6f30*/  BSSY B1, `(.L_x_303) ;  /* 0x0000006000017945 */ /* 0x000fe80003800000 */
[----:B------:R0:W-:Y:S01]  /*6f40*/  @!P5 STG.E.U8 desc[UR36][R6.64+0x48], R9 ;  /* 0x000048090600d986 */ /* 0x0001e2000c101124 */
[----:B------:R-:W-:Y:S05]  /*6f50*/  @P1 BRA `(.L_x_304) ;  /* 0x00000000000c1947 */ /* 0x000fea0003800000 */
[----:B------:R-:W0:Y:S02]  /*6f60*/  LDG.E.U8 R218, desc[UR36][R4.64+0x49] ;  /* 0x0000492404da7981 */ /* 0x000e24000c1e1100 */
[----:B0-----:R-:W-:-:S05]  /*6f70*/  PRMT R9, R218, 0x8880, RZ ;  /* 0x00008880da097816 */ /* 0x001fca00000000ff */
[----:B------:R-:W-:-:S07]  /*6f80*/  IMAD R226, R9, R216, RZ ;  /* 0x000000d809e27224 */ /* 0x000fce00078e02ff */
.L_x_304:
[----:B------:R-:W-:Y:S05]  /*6f90*/  BSYNC B1 ;  /* 0x0000000000017941 */ /* 0x000fea0003800000 */
.L_x_303:
        /* <DEDUP_REMOVED lines=11> */
.L_x_306:
[----:B------:R-:W-:Y:S05]  /*7050*/  BSYNC B1 ;  /* 0x0000000000017941 */ /* 0x000fea0003800000 */
.L_x_305:
[----:B0-----:R-:W-:Y:S01]  /*7060*/  @!P4 IMAD R9, R62, R217, R226 ;  /* 0x000000d93e09c224 */ /* 0x001fe200078e02e2 */
[----:B------:R-:W-:Y:S04]  /*7070*/  BSSY B1, `(.L_x_307) ;  /* 0x0000006000017945 */ /* 0x000fe80003800000 */
[----:B------:R0:W-:Y:S01]  /*7080*/  @!P4 STG.E.U8 desc[UR36][R10.64+0x48], R9 ;  /* 0x000048090a00c986 */ /* 0x0001e2000c101124 */
[----:B------:R-:W-:Y:S05]  /*7090*/  @P3 BRA `(.L_x_308) ;  /* 0x00000000000c3947 */ /* 0x000fea0003800000 */
[----:B------:R-:W0:Y:S02]  /*70a0*/  LDG.E.U8 R218, desc[UR36][R14.64+0x49] ;  /* 0x000049240eda7981 */ /* 0x000e24000c1e1100 */
[----:B0-----:R-:W-:-:S05]  /*70b0*/  PRMT R9, R218, 0x8880, RZ ;  /* 0x00008880da097816 */ /* 0x001fca00000000ff */
[----:B------:R-:W-:-:S07]  /*70c0*/  IMAD R226, R9, R216, RZ ;  /* 0x000000d809e27224 */ /* 0x000fce00078e02ff */
.L_x_308:
[----:B------:R-:W-:Y:S05]  /*70d0*/  BSYNC B1 ;  /* 0x0000000000017941 */ /* 0x000fea0003800000 */
.L_x_307:
[----:B------:R-:W-:Y:S01]  /*70e0*/  @!P3 IMAD R63, R63, R217, R226 ;  /* 0x000000d93f3fb224 */ /* 0x000fe200078e02e2 */
[----:B------:R-:W-:Y:S04]  /*70f0*/  BSSY B1, `(.L_x_309) ;  /* 0x0000006000017945 */ /* 0x000fe80003800000 */
[----:B------:R0:W-:Y:S01]  /*7100*/  @!P3 STG.E.U8 desc[UR36][R10.64+0x49], R63 ;  /* 0x0000493f0a00b986 */ /* 0x0001e2000c101124 */
[----:B------:R-:W-:Y:S05]  /*7110*/  @P5 BRA `(.L_x_310) ;  /* 0x00000000000c5947 */ /* 0x000fea0003800000 */
[----:B------:R-:W0:Y:S02]  /*7120*/  LDG.E.U8 R218, desc[UR36][R4.64+0x50] ;  /* 0x0000502404da7981 */ /* 0x000e24000c1e1100 */
[----:B0-----:R-:W-:-:S05]  /*7130*/  PRMT R9, R218, 0x8880, RZ ;  /* 0x00008880da097816 */ /* 0x001fca00000000ff */
[----:B------:R-:W-:-:S07]  /*7140*/  IMAD R226, R9, R216, RZ ;  /* 0x000000d809e27224 */ /* 0x000fce00078e02ff */
.L_x_310:
[----:B------:R-:W-:Y:S05]  /*7150*/  BSYNC B1 ;  /* 0x0000000000017941 */ /* 0x000fea0003800000 */
.L_x_309:
[----:B0-----:R-:W-:Y:S01]  /*7160*/  @!P5 IMAD R9, R64, R217, R226 ;  /* 0x000000d94009d224 */ /* 0x001fe200078e02e2 */
[----:B------:R-:W-:Y:S04]  /*7170*/  BSSY B1, `(.L_x_311) ;  /* 0x0000006000017945 */ /* 0x000fe80003800000 */
[----:B------:R0:W-:Y:S01]  /*7180*/  @!P5 STG.E.U8 desc[UR36][R6.64+0x50], R9 ;  /* 0x000050090600d986 */ /* 0x0001e2000c101124 */
[----:B------:R-:W-:Y:S05]  /*7190*/  @P1 BRA `(.L_x_312) ;  /* 0x00000000000c1947 */ /* 0x000fea0003800000 */
[----:B------:R-:W0:Y:S02]  /*71a0*/  LDG.E.U8 R218, desc[UR36][R4.64+0x51] ;  /* 0x0000512404da7981 */ /* 0x000e24000c1e1100 */
[----:B0-----:R-:W-:-:S05]  /*71b0*/  PRMT R9, R218, 0x8880, RZ ;  /* 0x00008880da097816 */ /* 0x001fca00000000ff */
[----:B------:R-:W-:-:S07]  /*71c0*/  IMAD R226, R9, R216, RZ ;  /* 0x000000d809e27224 */ /* 0x000fce00078e02ff */
.L_x_312:
[----:B------:R-:W-:Y:S05]  /*71d0*/  BSYNC B1 ;  /* 0x0000000000017941 */ /* 0x000fea0003800000 */
.L_x_311:
        /* <DEDUP_REMOVED lines=11> */
.L_x_314:
[----:B------:R-:W-:Y:S05]  /*7290*/  BSYNC B1 ;  /* 0x0000000000017941 */ /* 0x000fea0003800000 */
.L_x_313:
[----:B0-----:R-:W-:Y:S01]  /*72a0*/  @!P4 IMAD R9, R66, R217, R226 ;  /* 0x000000d94209c224 */ /* 0x001fe200078e02e2 */
[----:B------:R-:W-:Y:S04]  /*72b0*/  BSSY B1, `(.L_x_315) ;  /* 0x0000006000017945 */ /* 0x000fe80003800000 */
[----:B------:R0:W-:Y:S01]  /*72c0*/  @!P4 STG.E.U8 desc[UR36][R10.64+0x50], R9 ;  /* 0x000050090a00c986 */ /* 0x0001e2000c101124 */
[----:B------:R-:W-:Y:S05]  /*72d0*/  @P3 BRA `(.L_x_316) ;  /* 0x00000000000c3947 */ /* 0x000fea0003800000 */
[----:B------:R-:W0:Y:S02]  /*72e0*/  LDG.E.U8 R218, desc[UR36][R14.64+0x51] ;  /* 0x000051240eda7981 */ /* 0x000e24000c1e1100 */
[----:B0-----:R-:W-:-:S05]  /*72f0*/  PRMT R9, R218, 0x8880, RZ ;  /* 0x00008880da097816 */ /* 0x001fca00000000ff */
[----:B------:R-:W-:-:S07]  /*7300*/  IMAD R226, R9, R216, RZ ;  /* 0x000000d809e27224 */ /* 0x000fce00078e02ff */
.L_x_316:
[----:B------:R-:W-:Y:S05]  /*7310*/  BSYNC B1 ;  /* 0x0000000000017941 */ /* 0x000fea0003800000 */
.L_x_315:
[----:B------:R-:W-:Y:S01]  /*7320*/  @!P3 IMAD R67, R67, R217, R226 ;  /* 0x000000d94343b224 */ /* 0x000fe200078e02e2 */
[----:B------:R-:W-:Y:S04]  /*7330*/  BSSY B1, `(.L_x_317) ;  /* 0x0000006000017945 */ /* 0x000fe80003800000 */
[----:B------:R0:W-:Y:S01]  /*7340*/  @!P3 STG.E.U8 desc[UR36][R10.64+0x51], R67 ;  /* 0x000051430a00b986 */ /* 0x0001e2000c101124 */
[----:B------:R-:W-:Y:S05]  /*7350*/  @P5 BRA `(.L_x_318) ;  /* 0x00000000000c5947 */ /* 0x000fea0003800000 */
[----:B------:R-:W0:Y:S02]  /*7360*/  LDG.E.U8 R218, desc[UR36][R4.64+0x58] ;  /* 0x0000582404da7981 */ /* 0x000e24000c1e1100 */
[----:B0-----:R-:W-:-:S05]  /*7370*/  PRMT R9, R218, 0x8880, RZ ;  /* 0x00008880da097816 */ /* 0x001fca00000000ff */
[----:B------:R-:W-:-:S07]  /*7380*/  IMAD R226, R9, R216, RZ ;  /* 0x000000d809e27224 */ /* 0x000fce00078e02ff */
.L_x_318:
[----:B------:R-:W-:Y:S05]  /*7390*/  BSYNC B1 ;  /* 0x0000000000017941 */ /* 0x000fea0003800000 */
.L_x_317:
[----:B0-----:R-:W-:Y:S01]  /*73a0*/  @!P5 IMAD R9, R68, R217, R226 ;  /* 0x000000d94409d224 */ /* 0x001fe200078e02e2 */
[----:B------:R-:W-:Y:S04]  /*73b0*/  BSSY B1, `(.L_x_319) ;  /* 0x0000006000017945 */ /* 0x000fe80003800000 */
[----:B------:R0:W-:Y:S01]  /*73c0*/  @!P5 STG.E.U8 desc[UR36][R6.64+0x58], R9 ;  /* 0x000058090600d986 */ /* 0x0001e2000c101124 */
[----:B------:R-:W-:Y:S05]  /*73d0*/  @P1 BRA `(.L_x_320) ;  /* 0x00000000000c1947 */ /* 0x000fea0003800000 */
[----:B------:R-:W0:Y:S02]  /*73e0*/  LDG.E.U8 R218, desc[UR36][R4.64+0x59] ;  /* 0x0000592404da7981 */ /* 0x000e24000c1e1100 */
[----:B0-----:R-:W-:-:S05]  /*73f0*/  PRMT R9, R218, 0x8880, RZ ;  /* 0x00008880da097816 */ /* 0x001fca00000000ff */
[----:B------:R-:W-:-:S07]  /*7400*/  IMAD R226, R9, R216, RZ ;  /* 0x000000d809e27224 */ /* 0x000fce00078e02ff */
.L_x_320:
[----:B------:R-:W-:Y:S05]  /*7410*/  BSYNC B1 ;  /* 0x0000000000017941 */ /* 0x000fea0003800000 */
.L_x_319:
        /* <DEDUP_REMOVED lines=11> */
.L_x_322:
[----:B------:R-:W-:Y:S05]  /*74d0*/  BSYNC B1 ;  /* 0x0000000000017941 */ /* 0x000fea0003800000 */
.L_x_321:
[----:B0-----:R-:W-:Y:S01]  /*74e0*/  @!P4 IMAD R9, R70, R217, R226 ;  /* 0x000000d94609c224 */ /* 0x001fe200078e02e2 */
[----:B------:R-:W-:Y:S04]  /*74f0*/  BSSY B1, `(.L_x_323) ;  /* 0x0000006000017945 */ /* 0x000fe80003800000 */
[----:B------:R0:W-:Y:S01]  /*7500*/  @!P4 STG.E.U8 desc[UR36][R10.64+0x58], R9 ;  /* 0x000058090a00c986 */ /* 0x0001e2000c101124 */
[----:B------:R-:W-:Y:S05]  /*7510*/  @P3 BRA `(.L_x_324) ;  /* 0x00000000000c3947 */ /* 0x000fea0003800000 */
[----:B------:R-:W0:Y:S02]  /*7520*/  LDG.E.U8 R218, desc[UR36][R14.64+0x59] ;  /* 0x000059240eda7981 */ /* 0x000e24000c1e1100 */
[----:B0-----:R-:W-:-:S05]  /*7530*/  PRMT R9, R218, 0x8880, RZ ;  /* 0x00008880da097816 */ /* 0x001fca00000000ff */
[----:B------:R-:W-:-:S07]  /*7540*/  IMAD R226, R9, R216, RZ ;  /* 0x000000d809e27224 */ /* 0x000fce00078e02ff */
.L_x_324:
[----:B------:R-:W-:Y:S05]  /*7550*/  BSYNC B1 ;  /* 0x0000000000017941 */ /* 0x000fea0003800000 */
.L_x_323:
[----:B------:R-:W-:Y:S01]  /*7560*/  @!P3 IMAD R71, R71, R217, R226 ;  /* 0x000000d94747b224 */ /* 0x000fe200078e02e2 */
[----:B------:R-:W-:Y:S04]  /*7570*/  BSSY B1, `(.L_x_325) ;  /* 0x0000006000017945 */ /* 0x000fe80003800000 */
[----:B------:R0:W-:Y:S01]  /*7580*/  @!P3 STG.E.U8 desc[UR36][R10.64+0x59], R71 ;  /* 0x000059470a00b986 */ /* 0x0001e2000c101124 */
[----:B------:R-:W-:Y:S05]  /*7590*/  @P5 BRA `(.L_x_326) ;  /* 0x00000000000c5947 */ /* 0x000fea0003800000 */
[----:B------:R-:W0:Y:S02]  /*75a0*/  LDG.E.U8 R218, desc[UR36][R4.64+0x60] ;  /* 0x0000602404da7981 */ /* 0x000e24000c1e1100 */
[----:B0-----:R-:W-:-:S05]  /*75b0*/  PRMT R9, R218, 0x8880, RZ ;  /* 0x00008880da097816 */ /* 0x001fca00000000ff */
[----:B------:R-:W-:-:S07]  /*75c0*/  IMAD R226, R9, R216, RZ ;  /* 0x000000d809e27224 */ /* 0x000fce00078e02ff */
.L_x_326:
[----:B------:R-:W-:Y:S05]  /*75d0*/  BSYNC B1 ;  /* 0x0000000000017941 */ /* 0x000fea0003800000 */
.L_x_325:
[----:B0-----:R-:W-:Y:S01]  /*75e0*/  @!P5 IMAD R9, R72, R217, R226 ;  /* 0x000000d94809d224 */ /* 0x001fe200078e02e2 */
[----:B------:R-:W-:Y:S04]  /*75f0*/  BSSY B1, `(.L_x_327) ;  /* 0x0000006000017945 */ /* 0x000fe80003800000 */
[----:B------:R0:W-:Y:S01]  /*7600*/  @!P5 STG.E.U8 desc[UR36][R6.64+0x60], R9 ;  /* 0x000060090600d986 */ /* 0x0001e2000c101124 */
[----:B------:R-:W-:Y:S05]  /*7610*/  @P1 BRA `(.L_x_328) ;  /* 0x00000000000c1947 */ /* 0x000fea0003800000 */
[----:B------:R-:W0:Y:S02]  /*7620*/  LDG.E.U8 R218, desc[UR36][R4.64+0x61] ;  /* 0x0000612404da7981 */ /* 0x000e24000c1e1100 */
[----:B0-----:R-:W-:-:S05]  /*7630*/  PRMT R9, R218, 0x8880, RZ ;  /* 0x00008880da097816 */ /* 0x001fca00000000ff */
[----:B------:R-:W-:-:S07]  /*7640*/  IMAD R226, R9, R216, RZ ;  /* 0x000000d809e27224 */ /* 0x000fce00078e02ff */
.L_x_328:
[----:B------:R-:W-:Y:S05]  /*7650*/  BSYNC B1 ;  /* 0x0000000000017941 */ /* 0x000fea0003800000 */
.L_x_327:
        /* <DEDUP_REMOVED lines=11> */
.L_x_330:
[----:B------:R-:W-:Y:S05]  /*7710*/  BSYNC B1 ;  /* 0x0000000000017941 */ /* 0x000fea0003800000 */
.L_x_329:
[----:B0-----:R-:W-:Y:S01]  /*7720*/  @!P4 IMAD R9, R74, R217, R226 ;  /* 0x000000d94a09c224 */ /* 0x001fe200078e02e2 */
[----:B------:R-:W-:Y:S04]  /*7730*/  BSSY B1, `(.L_x_331) ;  /* 0x0000006000017945 */ /* 0x000fe80003800000 */
[----:B------:R0:W-:Y:S01]  /*7740*/  @!P4 STG.E.U8 desc[UR36][R10.64+0x60], R9 ;  /* 0x000060090a00c986 */ /* 0x0001e2000c101124 */
[----:B------:R-:W-:Y:S05]  /*7750*/  @P3 BRA `(.L_x_332) ;  /* 0x00000000000c3947 */ /* 0x000fea0003800000 */
[----:B------:R-:W0:Y:S02]  /*7760*/  LDG.E.U8 R218, desc[UR36][R14.64+0x61] ;  /* 0x000061240eda7981 */ /* 0x000e24000c1e1100 */
[----:B0-----:R-:W-:-:S05]  /*7770*/  PRMT R9, R218, 0x8880, RZ ;  /* 0x00008880da097816 */ /* 0x001fca00000000ff */
[----:B------:R-:W-:-:S07]  /*7780*/  IMAD R226, R9, R216, RZ ;  /* 0x000000d809e27224 */ /* 0x000fce00078e02ff */
.L_x_332:
[----:B------:R-:W-:Y:S05]  /*7790*/  BSYNC B1 ;  /* 0x0000000000017941 */ /* 0x000fea0003800000 */
.L_x_331:
[----:B------:R-:W-:Y:S01]  /*77a0*/  @!P3 IMAD R75, R75, R217, R226 ;  /* 0x000000d94b4bb224 */ /* 0x000fe200078e02e2 */
[----:B------:R-:W-:Y:S04]  /*77b0*/  BSSY B1, `(.L_x_333) ;  /* 0x0000006000017945 */ /* 0x000fe80003800000 */
[----:B------:R0:W-:Y:S01]  /*77c0*/  @!P3 STG.E.U8 desc[UR36][R10.64+0x61], R75 ;  /* 0x0000614b0a00b986 */ /* 0x0001e2000c101124 */
[----:B------:R-:W-:Y:S05]  /*77d0*/  @P5 BRA `(.L_x_334) ;  /* 0x00000000000c5947 */ /* 0x000fea0003800000 */
[----:B------:R-:W0:Y:S02]  /*77e0*/  LDG.E.U8 R218, desc[UR36][R4.64+0x68] ;  /* 0x0000682404da7981 */ /* 0x000e24000c1e1100 */
[----:B0-----:R-:W-:-:S05]  /*77f0*/  PRMT R9, R218, 0x8880, RZ ;  /* 0x00008880da097816 */ /* 0x001fca00000000ff */
[----:B------:R-:W-:-:S07]  /*7800*/  IMAD R226, R9, R216, RZ ;  /* 0x000000d809e27224 */ /* 0x000fce00078e02ff */
.L_x_334:
[----:B------:R-:W-:Y:S05]  /*7810*/  BSYNC B1 ;  /* 0x0000000000017941 */ /* 0x000fea0003800000 */
.L_x_333:
[----:B0-----:R-:W-:Y:S01]  /*7820*/  @!P5 IMAD R9, R76, R217, R226 ;  /* 0x000000d94c09d224 */ /* 0x001fe200078e02e2 */
[----:B------:R-:W-:Y:S04]  /*7830*/  BSSY B1, `(.L_x_335) ;  /* 0x0000006000017945 */ /* 0x000fe80003800000 */
[----:B------:R0:W-:Y:S01]  /*7840*/  @!P5 STG.E.U8 desc[UR36][R6.64+0x68], R9 ;  /* 0x000068090600d986 */ /* 0x0001e2000c101124 */
[----:B------:R-:W-:Y:S05]  /*7850*/  @P1 BRA `(.L_x_336) ;  /* 0x00000000000c1947 */ /* 0x000fea0003800000 */
[----:B------:R-:W0:Y:S02]  /*7860*/  LDG.E.U8 R218, desc[UR36][R4.64+0x69] ;  /* 0x0000692404da7981 */ /* 0x000e24000c1e1100 */
[----:B0-----:R-:W-:-:S05]  /*7870*/  PRMT R9, R218, 0x8880, RZ ;  /* 0x00008880da097816 */ /* 0x001fca00000000ff */
[----:B------:R-:W-:-:S07]  /*7880*/  IMAD R226, R9, R216, RZ ;  /* 0x000000d809e27224 */ /* 0x000fce00078e02ff */
.L_x_336:
[----:B------:R-:W-:Y:S05]  /*7890*/  BSYNC B1 ;  /* 0x0000000000017941 */ /* 0x000fea0003800000 */
.L_x_335:
        /* <DEDUP_REMOVED lines=11> */
.L_x_338:
[----:B------:R-:W-:Y:S05]  /*7950*/  BSYNC B1 ;  /* 0x0000000000017941 */ /* 0x000fea0003800000 */
.L_x_337:
[----:B0-----:R-:W-:Y:S01]  /*7960*/  @!P4 IMAD R9, R78, R217, R226 ;  /* 0x000000d94e09c224 */ /* 0x001fe200078e02e2 */
[----:B------:R-:W-:Y:S04]  /*7970*/  BSSY B1, `(.L_x_339) ;  /* 0x0000006000017945 */ /* 0x000fe80003800000 */
[----:B------:R0:W-:Y:S01]  /*7980*/  @!P4 STG.E.U8 desc[UR36][R10.64+0x68], R9 ;  /* 0x000068090a00c986 */ /* 0x0001e2000c101124 */
[----:B------:R-:W-:Y:S05]  /*7990*/  @P3 BRA `(.L_x_340) ;  /* 0x00000000000c3947 */ /* 0x000fea0003800000 */
[----:B------:R-:W0:Y:S02]  /*79a0*/  LDG.E.U8 R218, desc[UR36][R14.64+0x69] ;  /* 0x000069240eda7981 */ /* 0x000e24000c1e1100 */
[----:B0-----:R-:W-:-:S05]  /*79b0*/  PRMT R9, R218, 0x8880, RZ ;  /* 0x00008880da097816 */ /* 0x001fca00000000ff */
[----:B------:R-:W-:-:S07]  /*79c0*/  IMAD R226, R9, R216, RZ ;  /* 0x000000d809e27224 */ /* 0x000fce00078e02ff */
.L_x_340:
[----:B------:R-:W-:Y:S05]  /*79d0*/  BSYNC B1 ;  /* 0x0000000000017941 */ /* 0x000fea0003800000 */
.L_x_339:
[----:B------:R-:W-:Y:S01]  /*79e0*/  @!P3 IMAD R79, R79, R217, R226 ;  /* 0x000000d94f4fb224 */ /* 0x000fe200078e02e2 */
[----:B------:R-:W-:Y:S04]  /*79f0*/  BSSY B1, `(.L_x_341) ;  /* 0x0000006000017945 */ /* 0x000fe80003800000 */
[----:B------:R0:W-:Y:S01]  /*7a00*/  @!P3 STG.E.U8 desc[UR36][R10.64+0x69], R79 ;  /* 0x0000694f0a00b986 */ /* 0x0001e2000c101124 */
[----:B------:R-:W-:Y:S05]  /*7a10*/  @P5 BRA `(.L_x_342) ;  /* 0x00000000000c5947 */ /* 0x000fea0003800000 */
[----:B------:R-:W0:Y:S02]  /*7a20*/  LDG.E.U8 R218, desc[UR36][R4.64+0x70] ;  /* 0x0000702404da7981 */ /* 0x000e24000c1e1100 */
[----:B0-----:R-:W-:-:S05]  /*7a30*/  PRMT R9, R218, 0x8880, RZ ;  /* 0x00008880da097816 */ /* 0x001fca00000000ff */
[----:B------:R-:W-:-:S07]  /*7a40*/  IMAD R226, R9, R216, RZ ;  /* 0x000000d809e27224 */ /* 0x000fce00078e02ff */
.L_x_342:
[----:B------:R-:W-:Y:S05]  /*7a50*/  BSYNC B1 ;  /* 0x0000000000017941 */ /* 0x000fea0003800000 */
.L_x_341:
[----:B0-----:R-:W-:Y:S01]  /*7a60*/  @!P5 IMAD R9, R80, R217, R226 ;  /* 0x000000d95009d224 */ /* 0x001fe200078e02e2 */
[----:B------:R-:W-:Y:S04]  /*7a70*/  BSSY B1, `(.L_x_343) ;  /* 0x0000006000017945 */ /* 0x000fe80003800000 */
[----:B------:R0:W-:Y:S01]  /*7a80*/  @!P5 STG.E.U8 desc[UR36][R6.64+0x70], R9 ;  /* 0x000070090600d986 */ /* 0x0001e2000c101124 */
[----:B------:R-:W-:Y:S05]  /*7a90*/  @P1 BRA `(.L_x_344) ;  /* 0x00000000000c1947 */ /* 0x000fea0003800000 */
[----:B------:R-:W0:Y:S02]  /*7aa0*/  LDG.E.U8 R218, desc[UR36][R4.64+0x71] ;  /* 0x0000712404da7981 */ /* 0x000e24000c1e1100 */
[----:B0-----:R-:W-:-:S05]  /*7ab0*/  PRMT R9, R218, 0x8880, RZ ;  /* 0x00008880da097816 */ /* 0x001fca00000000ff */
[----:B------:R-:W-:-:S07]  /*7ac0*/  IMAD R226, R9, R216, RZ ;  /* 0x000000d809e27224 */ /* 0x000fce00078e02ff */
.L_x_344:
[----:B------:R-:W-:Y:S05]  /*7ad0*/  BSYNC B1 ;  /* 0x0000000000017941 */ /* 0x000fea0003800000 */
.L_x_343:
        /* <DEDUP_REMOVED lines=11> */
.L_x_346:
[----:B------:R-:W-:Y:S05]  /*7b90*/  BSYNC B1 ;  /* 0x0000000000017941 */ /* 0x000fea0003800000 */
.L_x_345:
[----:B0-----:R-:W-:Y:S01]  /*7ba0*/  @!P4 IMAD R9, R82, R217, R226 ;  /* 0x000000d95209c224 */ /* 0x001fe200078e02e2 */
[----:B------:R-:W-:Y:S04]  /*7bb0*/  BSSY B1, `(.L_x_347) ;  /* 0x0000006000017945 */ /* 0x000fe80003800000 */
[----:B------:R0:W-:Y:S01]  /*7bc0*/  @!P4 STG.E.U8 desc[UR36][R10.64+0x70], R9 ;  /* 0x000070090a00c986 */ /* 0x0001e2000c101124 */
[----:B------:R-:W-:Y:S05]  /*7bd0*/  @P3 BRA `(.L_x_348) ;  /* 0x00000000000c3947 */ /* 0x000fea0003800000 */
[----:B------:R-:W0:Y:S02]  /*7be0*/  LDG.E.U8 R218, desc[UR36][R14.64+0x71] ;  /* 0x000071240eda7981 */ /* 0x000e24000c1e1100 */
[----:B0-----:R-:W-:-:S05]  /*7bf0*/  PRMT R9, R218, 0x8880, RZ ;  /* 0x00008880da097816 */ /* 0x001fca00000000ff */
[----:B------:R-:W-:-:S07]  /*7c00*/  IMAD R226, R9, R216, RZ ;  /* 0x000000d809e27224 */ /* 0x000fce00078e02ff */
.L_x_348:
[----:B------:R-:W-:Y:S05]  /*7c10*/  BSYNC B1 ;  /* 0x0000000000017941 */ /* 0x000fea0003800000 */
.L_x_347:
[----:B------:R-:W-:Y:S01]  /*7c20*/  @!P3 IMAD R83, R83, R217, R226 ;  /* 0x000000d95353b224 */ /* 0x000fe200078e02e2 */
[----:B------:R-:W-:Y:S04]  /*7c30*/  BSSY B1, `(.L_x_349) ;  /* 0x0000006000017945 */ /* 0x000fe80003800000 */
[----:B------:R0:W-:Y:S01]  /*7c40*/  @!P3 STG.E.U8 desc[UR36][R10.64+0x71], R83 ;  /* 0x000071530a00b986 */ /* 0x0001e2000c101124 */
[----:B------:R-:W-:Y:S05]  /*7c50*/  @P5 BRA `(.L_x_350) ;  /* 0x00000000000c5947 */ /* 0x000fea0003800000 */
[----:B------:R-:W0:Y:S02]  /*7c60*/  LDG.E.U8 R218, desc[UR36][R4.64+0x78] ;  /* 0x0000782404da7981 */ /* 0x000e24000c1e1100 */
[----:B0-----:R-:W-:-:S05]  /*7c70*/  PRMT R9, R218, 0x8880, RZ ;  /* 0x00008880da097816 */ /* 0x001fca00000000ff */
[----:B------:R-:W-:-:S07]  /*7c80*/  IMAD R226, R9, R216, RZ ;  /* 0x000000d809e27224 */ /* 0x000fce00078e02ff */
.L_x_350:
[----:B------:R-:W-:Y:S05]  /*7c90*/  BSYNC B1 ;  /* 0x0000000000017941 */ /* 0x000fea0003800000 */
.L_x_349:
[----:B0-----:R-:W-:Y:S01]  /*7ca0*/  @!P5 IMAD R9, R84, R217, R226 ;  /* 0x000000d95409d224 */ /* 0x001fe200078e02e2 */
[----:B------:R-:W-:Y:S04]  /*7cb0*/  BSSY B1, `(.L_x_351) ;  /* 0x0000006000017945 */ /* 0x000fe80003800000 */
[----:B------:R0:W-:Y:S01]  /*7cc0*/  @!P5 STG.E.U8 desc[UR36][R6.64+0x78], R9 ;  /* 0x000078090600d986 */ /* 0x0001e2000c101124 */
[----:B------:R-:W-:Y:S05]  /*7cd0*/  @P1 BRA `(.L_x_352) ;  /* 0x00000000000c1947 */ /* 0x000fea0003800000 */
[----:B------:R-:W0:Y:S02]  /*7ce0*/  LDG.E.U8 R218, desc[UR36][R4.64+0x79] ;  /* 0x0000792404da7981 */ /* 0x000e24000c1e1100 */
[----:B0-----:R-:W-:-:S05]  /*7cf0*/  PRMT R9, R218, 0x8880, RZ ;  /* 0x00008880da097816 */ /* 0x001fca00000000ff */
[----:B------:R-:W-:-:S07]  /*7d00*/  IMAD R226, R9, R216, RZ ;  /* 0x000000d809e27224 */ /* 0x000fce00078e02ff */
.L_x_352:
[----:B------:R-:W-:Y:S05]  /*7d10*/  BSYNC B1 ;  /* 0x0000000000017941 */ /* 0x000fea0003800000 */
.L_x_351:
        /* <DEDUP_REMOVED lines=11> */
.L_x_354:
[----:B------:R-:W-:Y:S05]  /*7dd0*/  BSYNC B1 ;  /* 0x0000000000017941 */ /* 0x000fea0003800000 */
.L_x_353:
[----:B0-----:R-:W-:Y:S01]  /*7de0*/  @!P4 IMAD R9, R86, R217, R226 ;  /* 0x000000d95609c224 */ /* 0x001fe200078e02e2 */
[----:B------:R-:W-:Y:S04]  /*7df0*/  BSSY B1, `(.L_x_355) ;  /* 0x0000006000017945 */ /* 0x000fe80003800000 */
[----:B------:R0:W-:Y:S01]  /*7e00*/  @!P4 STG.E.U8 desc[UR36][R10.64+0x78], R9 ;  /* 0x000078090a00c986 */ /* 0x0001e2000c101124 */
[----:B------:R-:W-:Y:S05]  /*7e10*/  @P3 BRA `(.L_x_356) ;  /* 0x00000000000c3947 */ /* 0x000fea0003800000 */
[----:B------:R-:W0:Y:S02]  /*7e20*/  LDG.E.U8 R218, desc[UR36][R14.64+0x79] ;  /* 0x000079240eda7981 */ /* 0x000e24000c1e1100 */
[----:B0-----:R-:W-:-:S05]  /*7e30*/  PRMT R9, R218, 0x8880, RZ ;  /* 0x00008880da097816 */ /* 0x001fca00000000ff */
[----:B------:R-:W-:-:S07]  /*7e40*/  IMAD R226, R9, R216, RZ ;  /* 0x000000d809e27224 */ /* 0x000fce00078e02ff */
.L_x_356:
[----:B------:R-:W-:Y:S05]  /*7e50*/  BSYNC B1 ;  /* 0x0000000000017941 */ /* 0x000fea0003800000 */
.L_x_355:
[----:B------:R-:W-:Y:S01]  /*7e60*/  @!P3 IMAD R87, R87, R217, R226 ;  /* 0x000000d95757b224 */ /* 0x000fe200078e02e2 */
[----:B------:R-:W-:Y:S04]  /*7e70*/  BSSY B1, `(.L_x_357) ;  /* 0x0000006000017945 */ /* 0x000fe80003800000 */
[----:B------:R0:W-:Y:S01]  /*7e80*/  @!P3 STG.E.U8 desc[UR36][R10.64+0x79], R87 ;  /* 0x000079570a00b986 */ /* 0x0001e2000c101124 */
[----:B------:R-:W-:Y:S05]  /*7e90*/  @P5 BRA `(.L_x_358) ;  /* 0x00000000000c5947 */ /* 0x000fea0003800000 */
[----:B------:R-:W0:Y:S02]  /*7ea0*/  LDG.E.U8 R218, desc[UR36][R4.64+0x80] ;  /* 0x0000802404da7981 */ /* 0x000e24000c1e1100 */
[----:B0-----:R-:W-:-:S05]  /*7eb0*/  PRMT R9, R218, 0x8880, RZ ;  /* 0x00008880da097816 */ /* 0x001fca00000000ff */
[----:B------:R-:W-:-:S07]  /*7ec0*/  IMAD R226, R9, R216, RZ ;  /* 0x000000d809e27224 */ /* 0x000fce00078e02ff */
.L_x_358:
[----:B------:R-:W-:Y:S05]  /*7ed0*/  BSYNC B1 ;  /* 0x0000000000017941 */ /* 0x000fea0003800000 */
.L_x_357:
[----:B0-----:R-:W-:Y:S01]  /*7ee0*/  @!P5 IMAD R9, R88, R217, R226 ;  /* 0x000000d95809d224 */ /* 0x001fe200078e02e2 */
[----:B------:R-:W-:Y:S04]  /*7ef0*/  BSSY B1, `(.L_x_359) ;  /* 0x0000006000017945 */ /* 0x000fe80003800000 */
[----:B------:R0:W-:Y:S01]  /*7f00*/  @!P5 STG.E.U8 desc[UR36][R6.64+0x80], R9 ;  /* 0x000080090600d986 */ /* 0x0001e2000c101124 */
[----:B------:R-:W-:Y:S05]  /*7f10*/  @P1 BRA `(.L_x_360) ;  /* 0x00000000000c1947 */ /* 0x000fea0003800000 */
[----:B------:R-:W0:Y:S02]  /*7f20*/  LDG.E.U8 R218, desc[UR36][R4.64+0x81] ;  /* 0x0000812404da7981 */ /* 0x000e24000c1e1100 */
[----:B0-----:R-:W-:-:S05]  /*7f30*/  PRMT R9, R218, 0x8880, RZ ;  /* 0x00008880da097816 */ /* 0x001fca00000000ff */
[----:B------:R-:W-:-:S07]  /*7f40*/  IMAD R226, R9, R216, RZ ;  /* 0x000000d809e27224 */ /* 0x000fce00078e02ff */
.L_x_360:
[----:B------:R-:W-:Y:S05]  /*7f50*/  BSYNC B1 ;  /* 0x0000000000017941 */ /* 0x000fea0003800000 */
.L_x_359:
        /* <DEDUP_REMOVED lines=11> */
.L_x_362:
[----:B------:R-:W-:Y:S05]  /*8010*/  BSYNC B1 ;  /* 0x0000000000017941 */ /* 0x000fea0003800000 */
.L_x_361:
[----:B0-----:R-:W-:Y:S01]  /*8020*/  @!P4 IMAD R9, R90, R217, R226 ;  /* 0x000000d95a09c224 */ /* 0x001fe200078e02e2 */
[----:B------:R-:W-:Y:S04]  /*8030*/  BSSY B1, `(.L_x_363) ;  /* 0x0000006000017945 */ /* 0x000fe80003800000 */
[----:B------:R0:W-:Y:S01]  /*8040*/  @!P4 STG.E.U8 desc[UR36][R10.64+0x80], R9 ;  /* 0x000080090a00c986 */ /* 0x0001e2000c101124 */
[----:B------:R-:W-:Y:S05]  /*8050*/  @P3 BRA `(.L_x_364) ;  /* 0x00000000000c3947 */ /* 0x000fea0003800000 */
[----:B------:R-:W0:Y:S02]  /*8060*/  LDG.E.U8 R218, desc[UR36][R14.64+0x81] ;  /* 0x000081240eda7981 */ /* 0x000e24000c1e1100 */
[----:B0-----:R-:W-:-:S05]  /*8070*/  PRMT R9, R218, 0x8880, RZ ;  /* 0x00008880da097816 */ /* 0x001fca00000000ff */
[----:B------:R-:W-:-:S07]  /*8080*/  IMAD R226, R9, R216, RZ ;  /* 0x000000d809e27224 */ /* 0x000fce00078e02ff */
.L_x_364:
[----:B------:R-:W-:Y:S05]  /*8090*/  BSYNC B1 ;  /* 0x0000000000017941 */ /* 0x000fea0003800000 */
.L_x_363:
[----:B------:R-:W-:Y:S01]  /*80a0*/  @!P3 IMAD R91, R91, R217, R226 ;  /* 0x000000d95b5bb224 */ /* 0x000fe200078e02e2 */
[----:B------:R-:W-:Y:S04]  /*80b0*/  BSSY B1, `(.L_x_365) ;  /* 0x0000006000017945 */ /* 0x000fe80003800000 */
[----:B------:R0:W-:Y:S01]  /*80c0*/  @!P3 STG.E.U8 desc[UR36][R10.64+0x81], R91 ;  /* 0x0000815b0a00b986 */ /* 0x0001e2000c101124 */
[----:B------:R-:W-:Y:S05]  /*80d0*/  @P5 BRA `(.L_x_366) ;  /* 0x00000000000c5947 */ /* 0x000fea0003800000 */
[----:B------:R-:W0:Y:S02]  /*80e0*/  LDG.E.U8 R218, desc[UR36][R4.64+0x88] ;  /* 0x0000882404da7981 */ /* 0x000e24000c1e1100 */
[----:B0-----:R-:W-:-:S05]  /*80f0*/  PRMT R9, R218, 0x8880, RZ ;  /* 0x00008880da097816 */ /* 0x001fca00000000ff */
[----:B------:R-:W-:-:S07]  /*8100*/  IMAD R226, R9, R216, RZ ;  /* 0x000000d809e27224 */ /* 0x000fce00078e02ff */
.L_x_366:
[----:B------:R-:W-:Y:S05]  /*8110*/  BSYNC B1 ;  /* 0x0000000000017941 */ /* 0x000fea0003800000 */
.L_x_365:
[----:B0-----:R-:W-:Y:S01]  /*8120*/  @!P5 IMAD R9, R92, R217, R226 ;  /* 0x000000d95c09d224 */ /* 0x001fe200078e02e2 */
[----:B------:R-:W-:Y:S04]  /*8130*/  BSSY B1, `(.L_x_367) ;  /* 0x0000006000017945 */ /* 0x000fe80003800000 */
[----:B------:R0:W-:Y:S01]  /*8140*/  @!P5 STG.E.U8 desc[UR36][R6.64+0x88], R9 ;  /* 0x000088090600d986 */ /* 0x0001e2000c101124 */
[----:B------:R-:W-:Y:S05]  /*8150*/  @P1 BRA `(.L_x_368) ;  /* 0x00000000000c1947 */ /* 0x000fea0003800000 */
[----:B------:R-:W0:Y:S02]  /*8160*/  LDG.E.U8 R218, desc[UR36][R4.64+0x89] ;  /* 0x0000892404da7981 */ /* 0x000e24000c1e1100 */
[----:B0-----:R-:W-:-:S05]  /*8170*/  PRMT R9, R218, 0x8880, RZ ;  /* 0x00008880da097816 */ /* 0x001fca00000000ff */
[----:B------:R-:W-:-:S07]  /*8180*/  IMAD R226, R9, R216, RZ ;  /* 0x000000d809e27224 */ /* 0x000fce00078e02ff */
.L_x_368:
[----:B------:R-:W-:Y:S05]  /*8190*/  BSYNC B1 ;  /* 0x0000000000017941 */ /* 0x000fea0003800000 */
.L_x_367:
        /* <DEDUP_REMOVED lines=11> */
.L_x_370:
[----:B------:R-:W-:Y:S05]  /*8250*/  BSYNC B1 ;  /* 0x0000000000017941 */ /* 0x000fea0003800000 */
.L_x_369:
[----:B0-----:R-:W-:Y:S01]  /*8260*/  @!P4 IMAD R9, R94, R217, R226 ;  /* 0x000000d95e09c224 */ /* 0x001fe200078e02e2 */
[----:B------:R-:W-:Y:S04]  /*8270*/  BSSY B1, `(.L_x_371) ;  /* 0x0000006000017945 */ /* 0x000fe80003800000 */
[----:B------:R0:W-:Y:S01]  /*8280*/  @!P4 STG.E.U8 desc[UR36][R10.64+0x88], R9 ;  /* 0x000088090a00c986 */ /* 0x0001e2000c101124 */
[----:B------:R-:W-:Y:S05]  /*8290*/  @P3 BRA `(.L_x_372) ;  /* 0x00000000000c3947 */ /* 0x000fea0003800000 */
[----:B------:R-:W0:Y:S02]  /*82a0*/  LDG.E.U8 R218, desc[UR36][R14.64+0x89] ;  /* 0x000089240eda7981 */ /* 0x000e24000c1e1100 */
[----:B0-----:R-:W-:-:S05]  /*82b0*/  PRMT R9, R218, 0x8880, RZ ;  /* 0x00008880da097816 */ /* 0x001fca00000000ff */
[----:B------:R-:W-:-:S07]  /*82c0*/  IMAD R226, R9, R216, RZ ;  /* 0x000000d809e27224 */ /* 0x000fce00078e02ff */
.L_x_372:
[----:B------:R-:W-:Y:S05]  /*82d0*/  BSYNC B1 ;  /* 0x0000000000017941 */ /* 0x000fea0003800000 */
.L_x_371:
[----:B------:R-:W-:Y:S01]  /*82e0*/  @!P3 IMAD R95, R95, R217, R226 ;  /* 0x000000d95f5fb224 */ /* 0x000fe200078e02e2 */
[----:B------:R-:W-:Y:S04]  /*82f0*/  BSSY B1, `(.L_x_373) ;  /* 0x0000006000017945 */ /* 0x000fe80003800000 */
[----:B------:R0:W-:Y:S01]  /*8300*/  @!P3 STG.E.U8 desc[UR36][R10.64+0x89], R95 ;  /* 0x0000895f0a00b986 */ /* 0x0001e2000c101124 */
[----:B------:R-:W-:Y:S05]  /*8310*/  @P5 BRA `(.L_x_374) ;  /* 0x00000000000c5947 */ /* 0x000fea0003800000 */
[----:B------:R-:W0:Y:S02]  /*8320*/  LDG.E.U8 R218, desc[UR36][R4.64+0x90] ;  /* 0x0000902404da7981 */ /* 0x000e24000c1e1100 */
[----:B0-----:R-:W-:-:S05]  /*8330*/  PRMT R9, R218, 0x8880, RZ ;  /* 0x00008880da097816 */ /* 0x001fca00000000ff */
[----:B------:R-:W-:-:S07]  /*8340*/  IMAD R226, R9, R216, RZ ;  /* 0x000000d809e27224 */ /* 0x000fce00078e02ff */
.L_x_374:
[----:B------:R-:W-:Y:S05]  /*8350*/  BSYNC B1 ;  /* 0x0000000000017941 */ /* 0x000fea0003800000 */
.L_x_373:
[----:B0-----:R-:W-:Y:S01]  /*8360*/  @!P5 IMAD R9, R96, R217, R226 ;  /* 0x000000d96009d224 */ /* 0x001fe200078e02e2 */
[----:B------:R-:W-:Y:S04]  /*8370*/  BSSY B1, `(.L_x_375) ;  /* 0x0000006000017945 */ /* 0x000fe80003800000 */
[----:B------:R0:W-:Y:S01]  /*8380*/  @!P5 STG.E.U8 desc[UR36][R6.64+0x90], R9 ;  /* 0x000090090600d986 */ /* 0x0001e2000c101124 */
[----:B------:R-:W-:Y:S05]  /*8390*/  @P1 BRA `(.L_x_376) ;  /* 0x00000000000c1947 */ /* 0x000fea0003800000 */
[----:B------:R-:W0:Y:S02]  /*83a0*/  LDG.E.U8 R218, desc[UR36][R4.64+0x91] ;  /* 0x0000912404da7981 */ /* 0x000e24000c1e1100 */
[----:B0-----:R-:W-:-:S05]  /*83b0*/  PRMT R9, R218, 0x8880, RZ ;  /* 0x00008880da097816 */ /* 0x001fca00000000ff */
[----:B------:R-:W-:-:S07]  /*83c0*/  IMAD R226, R9, R216, RZ ;  /* 0x000000d809e27224 */ /* 0x000fce00078e02ff */
.L_x_376:
[----:B------:R-:W-:Y:S05]  /*83d0*/  BSYNC B1 ;  /* 0x0000000000017941 */ /* 0x000fea0003800000 */
.L_x_375:
        /* <DEDUP_REMOVED lines=11> */
.L_x_378:
[----:B------:R-:W-:Y:S05]  /*8490*/  BSYNC B1 ;  /* 0x0000000000017941 */ /* 0x000fea0003800000 */
.L_x_377:
[----:B0-----:R-:W-:Y:S01]  /*84a0*/  @!P4 IMAD R9, R98, R217, R226 ;  /* 0x000000d96209c224 */ /* 0x001fe200078e02e2 */
[----:B------:R-:W-:Y:S04]  /*84b0*/  BSSY B1, `(.L_x_379) ;  /* 0x0000006000017945 */ /* 0x000fe80003800000 */
[----:B------:R0:W-:Y:S01]  /*84c0*/  @!P4 STG.E.U8 desc[UR36][R10.64+0x90], R9 ;  /* 0x000090090a00c986 */ /* 0x0001e2000c101124 */
[----:B------:R-:W-:Y:S05]  /*84d0*/  @P3 BRA `(.L_x_380) ;  /* 0x00000000000c3947 */ /* 0x000fea0003800000 */
[----:B------:R-:W0:Y:S02]  /*84e0*/  LDG.E.U8 R218, desc[UR36][R14.64+0x91] ;  /* 0x000091240eda7981 */ /* 0x000e24000c1e1100 */
[----:B0-----:R-:W-:-:S05]  /*84f0*/  PRMT R9, R218, 0x8880, RZ ;  /* 0x00008880da097816 */ /* 0x001fca00000000ff */
[----:B------:R-:W-:-:S07]  /*8500*/  IMAD R226, R9, R216, RZ ;  /* 0x000000d809e27224 */ /* 0x000fce00078e02ff */
.L_x_380:
[----:B------:R-:W-:Y:S05]  /*8510*/  BSYNC B1 ;  /* 0x0000000000017941 */ /* 0x000fea0003800000 */
.L_x_379:
[----:B------:R-:W-:Y:S01]  /*8520*/  @!P3 IMAD R99, R99, R217, R226 ;  /* 0x000000d96363b224 */ /* 0x000fe200078e02e2 */
[----:B------:R-:W-:Y:S04]  /*8530*/  BSSY B1, `(.L_x_381) ;  /* 0x0000006000017945 */ /* 0x000fe80003800000 */
[----:B------:R0:W-:Y:S01]  /*8540*/  @!P3 STG.E.U8 desc[UR36][R10.64+0x91], R99 ;  /* 0x000091630a00b986 */ /* 0x0001e2000c101124 */
[----:B------:R-:W-:Y:S05]  /*8550*/  @P5 BRA `(.L_x_382) ;  /* 0x00000000000c5947 */ /* 0x000fea0003800000 */
[----:B------:R-:W0:Y:S02]  /*8560*/  LDG.E.U8 R218, desc[UR36][R4.64+0x98] ;  /* 0x0000982404da7981 */ /* 0x000e24000c1e1100 */
[----:B0-----:R-:W-:-:S05]  /*8570*/  PRMT R9, R218, 0x8880, RZ ;  /* 0x00008880da097816 */ /* 0x001fca00000000ff */
[----:B------:R-:W-:-:S07]  /*8580*/  IMAD R226, R9, R216, RZ ;  /* 0x000000d809e27224 */ /* 0x000fce00078e02ff */
.L_x_382:
[----:B------:R-:W-:Y:S05]  /*8590*/  BSYNC B1 ;  /* 0x0000000000017941 */ /* 0x000fea0003800000 */
.L_x_381:
[----:B0-----:R-:W-:Y:S01]  /*85a0*/  @!P5 IMAD R9, R100, R217, R226 ;  /* 0x000000d96409d224 */ /* 0x001fe200078e02e2 */
[----:B------:R-:W-:Y:S04]  /*85b0*/  BSSY B1, `(.L_x_383) ;  /* 0x0000006000017945 */ /* 0x000fe80003800000 */
[----:B------:R0:W-:Y:S01]  /*85c0*/  @!P5 STG.E.U8 desc[UR36][R6.64+0x98], R9 ;  /* 0x000098090600d986 */ /* 0x0001e2000c101124 */
[----:B------:R-:W-:Y:S05]  /*85d0*/  @P1 BRA `(.L_x_384) ;  /* 0x00000000000c1947 */ /* 0x000fea0003800000 */
[----:B------:R-:W0:Y:S02]  /*85e0*/  LDG.E.U8 R218, desc[UR36][R4.64+0x99] ;  /* 0x0000992404da7981 */ /* 0x000e24000c1e1100 */
[----:B0-----:R-:W-:-:S05]  /*85f0*/  PRMT R9, R218, 0x8880, RZ ;  /* 0x00008880da097816 */ /* 0x001fca00000000ff */
[----:B------:R-:W-:-:S07]  /*8600*/  IMAD R226, R9, R216, RZ ;  /* 0x000000d809e27224 */ /* 0x000fce00078e02ff */
.L_x_384:
[----:B------:R-:W-:Y:S05]  /*8610*/  BSYNC B1 ;  /* 0x0000000000017941 */ /* 0x000fea0003800000 */
.L_x_383:
        /* <DEDUP_REMOVED lines=11> */
.L_x_386:
[----:B------:R-:W-:Y:S05]  /*86d0*/  BSYNC B1 ;  /* 0x0000000000017941 */ /* 0x000fea0003800000 */
.L_x_385:
[----:B0-----:R-:W-:Y:S01]  /*86e0*/  @!P4 IMAD R9, R102, R217, R226 ;  /* 0x000000d96609c224 */ /* 0x001fe200078e02e2 */
[----:B------:R-:W-:Y:S04]  /*86f0*/  BSSY B1, `(.L_x_387) ;  /* 0x0000006000017945 */ /* 0x000fe80003800000 */
[----:B------:R0:W-:Y:S01]  /*8700*/  @!P4 STG.E.U8 desc[UR36][R10.64+0x98], R9 ;  /* 0x000098090a00c986 */ /* 0x0001e2000c101124 */
[----:B------:R-:W-:Y:S05]  /*8710*/  @P3 BRA `(.L_x_388) ;  /* 0x00000000000c3947 */ /* 0x000fea0003800000 */
[----:B------:R-:W0:Y:S02]  /*8720*/  LDG.E.U8 R218, desc[UR36][R14.64+0x99] ;  /* 0x000099240eda7981 */ /* 0x000e24000c1e1100 */
[----:B0-----:R-:W-:-:S05]  /*8730*/  PRMT R9, R218, 0x8880, RZ ;  /* 0x00008880da097816 */ /* 0x001fca00000000ff */
[----:B------:R-:W-:-:S07]  /*8740*/  IMAD R226, R9, R216, RZ ;  /* 0x000000d809e27224 */ /* 0x000fce00078e02ff */
.L_x_388:
[----:B------:R-:W-:Y:S05]  /*8750*/  BSYNC B1 ;  /* 0x0000000000017941 */ /* 0x000fea0003800000 */
.L_x_387:
[----:B------:R-:W-:Y:S01]  /*8760*/  @!P3 IMAD R103, R103, R217, R226 ;  /* 0x000000d96767b224 */ /* 0x000fe200078e02e2 */
[----:B------:R-:W-:Y:S04]  /*8770*/  BSSY B1, `(.L_x_389) ;  /* 0x0000006000017945 */ /* 0x000fe80003800000 */
[----:B------:R0:W-:Y:S01]  /*8780*/  @!P3 STG.E.U8 desc[UR36][R10.64+0x99], R103 ;  /* 0x000099670a00b986 */ /* 0x0001e2000c101124 */
[----:B------:R-:W-:Y:S05]  /*8790*/  @P5 BRA `(.L_x_390) ;  /* 0x00000000000c5947 */ /* 0x000fea0003800000 */
[----:B------:R-:W0:Y:S02]  /*87a0*/  LDG.E.U8 R218, desc[UR36][R4.64+0xa0] ;  /* 0x0000a02404da7981 */ /* 0x000e24000c1e1100 */
[----:B0-----:R-:W-:-:S05]  /*87b0*/  PRMT R9, R218, 0x8880, RZ ;  /* 0x00008880da097816 */ /* 0x001fca00000000ff */
[----:B------:R-:W-:-:S07]  /*87c0*/  IMAD R226, R9, R216, RZ ;  /* 0x000000d809e27224 */ /* 0x000fce00078e02ff */
.L_x_390:
[----:B------:R-:W-:Y:S05]  /*87d0*/  BSYNC B1 ;  /* 0x0000000000017941 */ /* 0x000fea0003800000 */
.L_x_389:
[----:B0-----:R-:W-:Y:S01]  /*87e0*/  @!P5 IMAD R9, R104, R217, R226 ;  /* 0x000000d96809d224 */ /* 0x001fe200078e02e2 */
[----:B------:R-:W-:Y:S04]  /*87f0*/  BSSY B1, `(.L_x_391) ;  /* 0x0000006000017945 */ /* 0x000fe80003800000 */
[----:B------:R0:W-:Y:S01]  /*8800*/  @!P5 STG.E.U8 desc[UR36][R6.64+0xa0], R9 ;  /* 0x0000a0090600d986 */ /* 0x0001e2000c101124 */
[----:B------:R-:W-:Y:S05]  /*8810*/  @P1 BRA `(.L_x_392) ;  /* 0x00000000000c1947 */ /* 0x000fea0003800000 */
[----:B------:R-:W0:Y:S02]  /*8820*/  LDG.E.U8 R218, desc[UR36][R4.64+0xa1] ;  /* 0x0000a12404da7981 */ /* 0x000e24000c1e1100 */
[----:B0-----:R-:W-:-:S05]  /*8830*/  PRMT R9, R218, 0x8880, RZ ;  /* 0x00008880da097816 */ /* 0x001fca00000000ff */
[----:B------:R-:W-:-:S07]  /*8840*/  IMAD R226, R9, R216, RZ ;  /* 0x000000d809e27224 */ /* 0x000fce00078e02ff */
.L_x_392:
[----:B------:R-:W-:Y:S05]  /*8850*/  BSYNC B1 ;  /* 0x0000000000017941 */ /* 0x000fea0003800000 */
.L_x_391:
        /* <DEDUP_REMOVED lines=11> */
.L_x_394:
[----:B------:R-:W-:Y:S05]  /*8910*/  BSYNC B1 ;  /* 0x0000000000017941 */ /* 0x000fea0003800000 */
.L_x_393:
[----:B0-----:R-:W-:Y:S01]  /*8920*/  @!P4 IMAD R9, R106, R217, R226 ;  /* 0x000000d96a09c224 */ /* 0x001fe200078e02e2 */
[----:B------:R-:W-:Y:S04]  /*8930*/  BSSY B1, `(.L_x_395) ;  /* 0x0000006000017945 */ /* 0x000fe80003800000 */
[----:B------:R0:W-:Y:S01]  /*8940*/  @!P4 STG.E.U8 desc[UR36][R10.64+0xa0], R9 ;  /* 0x0000a0090a00c986 */ /* 0x0001e2000c101124 */
[----:B------:R-:W-:Y:S05]  /*8950*/  @P3 BRA `(.L_x_396) ;  /* 0x00000000000c3947 */ /* 0x000fea0003800000 */
[----:B------:R-:W0:Y:S02]  /*8960*/  LDG.E.U8 R218, desc[UR36][R14.64+0xa1] ;  /* 0x0000a1240eda7981 */ /* 0x000e24000c1e1100 */
[----:B0-----:R-:W-:-:S05]  /*8970*/  PRMT R9, R218, 0x8880, RZ ;  /* 0x00008880da097816 */ /* 0x001fca00000000ff */
[----:B------:R-:W-:-:S07]  /*8980*/  IMAD R226, R9, R216, RZ ;  /* 0x000000d809e27224 */ /* 0x000fce00078e02ff */
.L_x_396:
[----:B------:R-:W-:Y:S05]  /*8990*/  BSYNC B1 ;  /* 0x0000000000017941 */ /* 0x000fea0003800000 */
.L_x_395:
[----:B------:R-:W-:Y:S01]  /*89a0*/  @!P3 IMAD R107, R107, R217, R226 ;  /* 0x000000d96b6bb224 */ /* 0x000fe200078e02e2 */
[----:B------:R-:W-:Y:S04]  /*89b0*/  BSSY B1, `(.L_x_397) ;  /* 0x0000006000017945 */ /* 0x000fe80003800000 */
[----:B------:R0:W-:Y:S01]  /*89c0*/  @!P3 STG.E.U8 desc[UR36][R10.64+0xa1], R107 ;  /* 0x0000a16b0a00b986 */ /* 0x0001e2000c101124 */
[----:B------:R-:W-:Y:S05]  /*89d0*/  @P5 BRA `(.L_x_398) ;  /* 0x00000000000c5947 */ /* 0x000fea0003800000 */
[----:B------:R-:W0:Y:S02]  /*89e0*/  LDG.E.U8 R218, desc[UR36][R4.64+0xa8] ;  /* 0x0000a82404da7981 */ /* 0x000e24000c1e1100 */
[----:B0-----:R-:W-:-:S05]  /*89f0*/  PRMT R9, R218, 0x8880, RZ ;  /* 0x00008880da097816 */ /* 0x001fca00000000ff */
[----:B------:R-:W-:-:S07]  /*8a00*/  IMAD R226, R9, R216, RZ ;  /* 0x000000d809e27224 */ /* 0x000fce00078e02ff */
.L_x_398:
[----:B------:R-:W-:Y:S05]  /*8a10*/  BSYNC B1 ;  /* 0x0000000000017941 */ /* 0x000fea0003800000 */
.L_x_397:
[----:B0-----:R-:W-:Y:S01]  /*8a20*/  @!P5 IMAD R9, R108, R217, R226 ;  /* 0x000000d96c09d224 */ /* 0x001fe200078e02e2 */
[----:B------:R-:W-:Y:S04]  /*8a30*/  BSSY B1, `(.L_x_399) ;  /* 0x0000006000017945 */ /* 0x000fe80003800000 */
[----:B------:R0:W-:Y:S01]  /*8a40*/  @!P5 STG.E.U8 desc[UR36][R6.64+0xa8], R9 ;  /* 0x0000a8090600d986 */ /* 0x0001e2000c101124 */
[----:B------:R-:W-:Y:S05]  /*8a50*/  @P1 BRA `(.L_x_400) ;  /* 0x00000000000c1947 */ /* 0x000fea0003800000 */
[----:B------:R-:W0:Y:S02]  /*8a60*/  LDG.E.U8 R218, desc[UR36][R4.64+0xa9] ;  /* 0x0000a92404da7981 */ /* 0x000e24000c1e1100 */
[----:B0-----:R-:W-:-:S05]  /*8a70*/  PRMT R9, R218, 0x8880, RZ ;  /* 0x00008880da097816 */ /* 0x001fca00000000ff */
[----:B------:R-:W-:-:S07]  /*8a80*/  IMAD R226, R9, R216, RZ ;  /* 0x000000d809e27224 */ /* 0x000fce00078e02ff */
.L_x_400:
[----:B------:R-:W-:Y:S05]  /*8a90*/  BSYNC B1 ;  /* 0x0000000000017941 */ /* 0x000fea0003800000 */
.L_x_399:
        /* <DEDUP_REMOVED lines=11> */
.L_x_402:
[----:B------:R-:W-:Y:S05]  /*8b50*/  BSYNC B1 ;  /* 0x0000000000017941 */ /* 0x000fea0003800000 */
.L_x_401:
[----:B0-----:R-:W-:Y:S01]  /*8b60*/  @!P4 IMAD R9, R110, R217, R226 ;  /* 0x000000d96e09c224 */ /* 0x001fe200078e02e2 */
[----:B------:R-:W-:Y:S04]  /*8b70*/  BSSY B1, `(.L_x_403) ;  /* 0x0000006000017945 */ /* 0x000fe80003800000 */
[----:B------:R0:W-:Y:S01]  /*8b80*/  @!P4 STG.E.U8 desc[UR36][R10.64+0xa8], R9 ;  /* 0x0000a8090a00c986 */ /* 0x0001e2000c101124 */
[----:B------:R-:W-:Y:S05]  /*8b90*/  @P3 BRA `(.L_x_404) ;  /* 0x00000000000c3947 */ /* 0x000fea0003800000 */
[----:B------:R-:W0:Y:S02]  /*8ba0*/  LDG.E.U8 R218, desc[UR36][R14.64+0xa9] ;  /* 0x0000a9240eda7981 */ /* 0x000e24000c1e1100 */
[----:B0-----:R-:W-:-:S05]  /*8bb0*/  PRMT R9, R218, 0x8880, RZ ;  /* 0x00008880da097816 */ /* 0x001fca00000000ff */
[----:B------:R-:W-:-:S07]  /*8bc0*/  IMAD R226, R9, R216, RZ ;  /* 0x000000d809e27224 */ /* 0x000fce00078e02ff */
.L_x_404:
[----:B------:R-:W-:Y:S05]  /*8bd0*/  BSYNC B1 ;  /* 0x0000000000017941 */ /* 0x000fea0003800000 */
.L_x_403:
[----:B------:R-:W-:Y:S01]  /*8be0*/  @!P3 IMAD R111, R111, R217, R226 ;  /* 0x000000d96f6fb224 */ /* 0x000fe200078e02e2 */
[----:B------:R-:W-:Y:S04]  /*8bf0*/  BSSY B1, `(.L_x_405) ;  /* 0x0000006000017945 */ /* 0x000fe80003800000 */
[----:B------:R0:W-:Y:S01]  /*8c00*/  @!P3 STG.E.U8 desc[UR36][R10.64+0xa9], R111 ;  /* 0x0000a96f0a00b986 */ /* 0x0001e2000c101124 */
[----:B------:R-:W-:Y:S05]  /*8c10*/  @P5 BRA `(.L_x_406) ;  /* 0x00000000000c5947 */ /* 0x000fea0003800000 */
[----:B------:R-:W0:Y:S02]  /*8c20*/  LDG.E.U8 R218, desc[UR36][R4.64+0xb0] ;  /* 0x0000b02404da7981 */ /* 0x000e24000c1e1100 */
[----:B0-----:R-:W-:-:S05]  /*8c30*/  PRMT R9, R218, 0x8880, RZ ;  /* 0x00008880da097816 */ /* 0x001fca00000000ff */
[----:B------:R-:W-:-:S07]  /*8c40*/  IMAD R226, R9, R216, RZ ;  /* 0x000000d809e27224 */ /* 0x000fce00078e02ff */
.L_x_406:
[----:B------:R-:W-:Y:S05]  /*8c50*/  BSYNC B1 ;  /* 0x0000000000017941 */ /* 0x000fea0003800000 */
.L_x_405:
[----:B0-----:R-:W-:Y:S01]  /*8c60*/  @!P5 IMAD R9, R112, R217, R226 ;  /* 0x000000d97009d224 */ /* 0x001fe200078e02e2 */
[----:B------:R-:W-:Y:S04]  /*8c70*/  BSSY B1, `(.L_x_407) ;  /* 0x0000006000017945 */ /* 0x000fe80003800000 */
[----:B------:R0:W-:Y:S01]  /*8c80*/  @!P5 STG.E.U8 desc[UR36][R6.64+0xb0], R9 ;  /* 0x0000b0090600d986 */ /* 0x0001e2000c101124 */
[----:B------:R-:W-:Y:S05]  /*8c90*/  @P1 BRA `(.L_x_408) ;  /* 0x00000000000c1947 */ /* 0x000fea0003800000 */
[----:B------:R-:W0:Y:S02]  /*8ca0*/  LDG.E.U8 R218, desc[UR36][R4.64+0xb1] ;  /* 0x0000b12404da7981 */ /* 0x000e24000c1e1100 */
[----:B0-----:R-:W-:-:S05]  /*8cb0*/  PRMT R9, R218, 0x8880, RZ ;  /* 0x00008880da097816 */ /* 0x001fca00000000ff */
[----:B------:R-:W-:-:S07]  /*8cc0*/  IMAD R226, R9, R216, RZ ;  /* 0x000000d809e27224 */ /* 0x000fce00078e02ff */
.L_x_408:
[----:B------:R-:W-:Y:S05]  /*8cd0*/  BSYNC B1 ;  /* 0x0000000000017941 */ /* 0x000fea0003800000 */
.L_x_407:
[----:B------:R-:W-:Y:S01]  /*8ce0*/  ISETP.LT.OR P4, PT, R3, 0xb1, !P0 ;  /* 0x000000b10300780c */ /* 0x000fe20004781670 */
[----:B------:R-:W-:Y:S01]  /*8cf0*/  @!P1 IMAD R113, R113, R217, R226 ;  /* 0x000000d971719224 */ /* 0x000fe200078e02e2 */
[----:B------:R-:W-:Y:S01]  /*8d00*/  BSSY B1, `(.L_x_409) ;  /* 0x000000a000017945 */ /* 0x000fe20003800000 */
[C---:B------:R-:W-:Y:S02]  /*8d10*/  ISETP.LT.OR P3, PT, R3.reuse, 0xb2, !P0 ;  /* 0x000000b20300780c */ /* 0x040fe40004761670 */
        /* <DEDUP_REMOVED lines=8> */
.L_x_410:
[----:B------:R-:W-:Y:S05]  /*8da0*/  BSYNC B1 ;  /* 0x0000000000017941 */ /* 0x000fea0003800000 */
.L_x_409:
[----:B0-----:R-:W-:Y:S01]  /*8db0*/  @!P4 IMAD R9, R114, R217, R226 ;  /* 0x000000d97209c224 */ /* 0x001fe200078e02e2 */
[----:B------:R-:W-:Y:S04]  /*8dc0*/  BSSY B1, `(.L_x_411) ;  /* 0x0000006000017945 */ /* 0x000fe80003800000 */
[----:B------:R0:W-:Y:S01]  /*8dd0*/  @!P4 STG.E.U8 desc[UR36][R10.64+0xb0], R9 ;  /* 0x0000b0090a00c986 */ /* 0x0001e2000c101124 */
[----:B------:R-:W-:Y:S05]  /*8de0*/  @P3 BRA `(.L_x_412) ;  /* 0x00000000000c3947 */ /* 0x000fea0003800000 */
[----:B------:R-:W0:Y:S02]  /*8df0*/  LDG.E.U8 R218, desc[UR36][R14.64+0xb1] ;  /* 0x0000b1240eda7981 */ /* 0x000e24000c1e1100 */
[----:B0-----:R-:W-:-:S05]  /*8e00*/  PRMT R9, R218, 0x8880, RZ ;  /* 0x00008880da097816 */ /* 0x001fca00000000ff */
[----:B------:R-:W-:-:S07]  /*8e10*/  IMAD R226, R9, R216, RZ ;  /* 0x000000d809e27224 */ /* 0x000fce00078e02ff */
.L_x_412:
[----:B------:R-:W-:Y:S05]  /*8e20*/  BSYNC B1 ;  /* 0x0000000000017941 */ /* 0x000fea0003800000 */
.L_x_411:
[----:B------:R-:W-:Y:S01]  /*8e30*/  @!P3 IMAD R115, R115, R217, R226 ;  /* 0x000000d97373b224 */ /* 0x000fe200078e02e2 */
[----:B------:R-:W-:Y:S04]  /*8e40*/  BSSY B1, `(.L_x_413) ;  /* 0x0000006000017945 */ /* 0x000fe80003800000 */
[----:B------:R0:W-:Y:S01]  /*8e50*/  @!P3 STG.E.U8 desc[UR36][R10.64+0xb1], R115 ;  /* 0x0000b1730a00b986 */ /* 0x0001e2000c101124 */
[----:B------:R-:W-:Y:S05]  /*8e60*/  @P1 BRA `(.L_x_414) ;  /* 0x00000000000c1947 */ /* 0x000fea0003800000 */
[----:B------:R-:W0:Y:S02]  /*8e70*/  LDG.E.U8 R218, desc[UR36][R4.64+0xb8] ;  /* 0x0000b82404da7981 */ /* 0x000e24000c1e1100 */
[----:B0-----:R-:W-:-:S05]  /*8e80*/  PRMT R9, R218, 0x8880, RZ ;  /* 0x00008880da097816 */ /* 0x001fca00000000ff */
[----:B------:R-:W-:-:S07]  /*8e90*/  IMAD R226, R9, R216, RZ ;  /* 0x000000d809e27224 */ /* 0x000fce00078e02ff */
.L_x_414:
[----:B------:R-:W-:Y:S05]  /*8ea0*/  BSYNC B1 ;  /* 0x0000000000017941 */ /* 0x000fea0003800000 */
.L_x_413:
[----:B0-----:R-:W-:Y:S01]  /*8eb0*/  @!P1 IMAD R9, R116, R217, R226 ;  /* 0x000000d974099224 */ /* 0x001fe200078e02e2 */
[----:B------:R-:W-:Y:S04]  /*8ec0*/  BSSY B1, `(.L_x_415) ;  /* 0x0000006000017945 */ /* 0x000fe80003800000 */
[----:B------:R0:W-:Y:S01]  /*8ed0*/  @!P1 STG.E.U8 desc[UR36][R6.64+0xb8], R9 ;  /* 0x0000b80906009986 */ /* 0x0001e2000c101124 */
[----:B------:R-:W-:Y:S05]  /*8ee0*/  @P2 BRA `(.L_x_416) ;  /* 0x00000000000c2947 */ /* 0x000fea0003800000 */
[----:B------:R-:W0:Y:S02]  /*8ef0*/  LDG.E.U8 R218, desc[UR36][R4.64+0xb9] ;  /* 0x0000b92404da7981 */ /* 0x000e24000c1e1100 */
[----:B0-----:R-:W-:-:S05]  /*8f00*/  PRMT R9, R218, 0x8880, RZ ;  /* 0x00008880da097816 */ /* 0x001fca00000000ff */
[----:B------:R-:W-:-:S07]  /*8f10*/  IMAD R226, R9, R216, RZ ;  /* 0x000000d809e27224 */ /* 0x000fce00078e02ff */
.L_x_416:
[----:B------:R-:W-:Y:S05]  /*8f20*/  BSYNC B1 ;  /* 0x0000000000017941 */ /* 0x000fea0003800000 */
.L_x_415:
[----:B------:R-:W-:Y:S01]  /*8f30*/  @!P2 IMAD R117, R117, R217, R226 ;  /* 0x000000d97575a224 */ /* 0x000fe200078e02e2 */
[----:B------:R-:W-:Y:S04]  /*8f40*/  BSSY B1, `(.L_x_417) ;  /* 0x0000006000017945 */ /* 0x000fe80003800000 */
[----:B------:R0:W-:Y:S01]  /*8f50*/  @!P2 STG.E.U8 desc[UR36][R6.64+0xb9], R117 ;  /* 0x0000b9750600a986 */ /* 0x0001e2000c101124 */
[----:B------:R-:W-:Y:S05]  /*8f60*/  @P5 BRA `(.L_x_418) ;  /* 0x00000000000c5947 */ /* 0x000fea0003800000 */
[----:B------:R-:W5:Y:S02]  /*8f70*/  LDG.E.U8 R218, desc[UR36][R14.64+0xb8] ;  /* 0x0000b8240eda7981 */ /* 0x000f64000c1e1100 */
[----:B-----5:R-:W-:-:S05]  /*8f80*/  PRMT R5, R218, 0x8880, RZ ;  /* 0x00008880da057816 */ /* 0x020fca00000000ff */
[----:B------:R-:W-:-:S07]  /*8f90*/  IMAD R226, R5, R216, RZ ;  /* 0x000000d805e27224 */ /* 0x000fce00078e02ff */
.L_x_418:
[----:B------:R-:W-:Y:S05]  /*8fa0*/  BSYNC B1 ;  /* 0x0000000000017941 */ /* 0x000fea0003800000 */
.L_x_417:
[----:B------:R-:W-:Y:S01]  /*8fb0*/  @!P5 IMAD R5, R118, R217, R226 ;  /* 0x000000d97605d224 */ /* 0x000fe200078e02e2 */
[----:B------:R-:W-:Y:S01]  /*8fc0*/  ISETP.LT.OR P0, PT, R3, 0xba, !P0 ;  /* 0x000000ba0300780c */ /* 0x000fe20004701670 */
[----:B------:R-:W-:Y:S03]  /*8fd0*/  BSSY B1, `(.L_x_419) ;  /* 0x0000006000017945 */ /* 0x000fe60003800000 */
[----:B------:R0:W-:Y:S09]  /*8fe0*/  @!P5 STG.E.U8 desc[UR36][R10.64+0xb8], R5 ;  /* 0x0000b8050a00d986 */ /* 0x0001f2000c101124 */
[----:B------:R-:W-:Y:S05]  /*8ff0*/  @P0 BRA `(.L_x_420) ;  /* 0x00000000000c0947 */ /* 0x000fea0003800000 */
[----:B------:R-:W5:Y:S02]  /*9000*/  LDG.E.U8 R218, desc[UR36][R14.64+0xb9] ;  /* 0x0000b9240eda7981 */ /* 0x000f64000c1e1100 */
[----:B-----5:R-:W-:-:S05]  /*9010*/  PRMT R3, R218, 0x8880, RZ ;  /* 0x00008880da037816 */ /* 0x020fca00000000ff */
[----:B------:R-:W-:-:S07]  /*9020*/  IMAD R226, R3, R216, RZ ;  /* 0x000000d803e27224 */ /* 0x000fce00078e02ff */
.L_x_420:
[----:B------:R-:W-:Y:S05]  /*9030*/  BSYNC B1 ;  /* 0x0000000000017941 */ /* 0x000fea0003800000 */
.L_x_419:
[----:B------:R-:W-:Y:S01]  /*9040*/  IMAD R119, R119, R217, R226 ;  /* 0x000000d977777224 */ /* 0x000fe200078e02e2 */
[----:B------:R-:W-:Y:S06]  /*9050*/  @P0 BRA `(.L_x_421) ;  /* 0x0000002400180947 */ /* 0x000fec0003800000 */
[----:B------:R0:W-:Y:S01]  /*9060*/  STG.E.U8 desc[UR36][R10.64+0xb9], R119 ;  /* 0x0000b9770a007986 */ /* 0x0001e2000c101124 */
[----:B------:R-:W-:Y:S05]  /*9070*/  BRA `(.L_x_421) ;  /* 0x0000002400107947 */ /* 0x000fea0003800000 */
.L_x_36:
[C---:B------:R-:W-:Y:S02]  /*9080*/  ISETP.GE.AND P2, PT, R219.reuse, 0x1, PT ;  /* 0x00000001db00780c */ /* 0x040fe40003f46270 */
[----:B------:R-:W-:Y:S02]  /*9090*/  ISETP.GE.AND P1, PT, R219, 0x9, PT ;  /* 0x00000009db00780c */ /* 0x000fe40003f26270 */
[C---:B------:R-:W-:Y:S02]  /*90a0*/  ISETP.LT.OR P3, PT, R3.reuse, 0x1, !P2 ;  /* 0x000000010300780c */ /* 0x040fe40005761670 */
[C---:B------:R-:W-:Y:S02]  /*90b0*/  ISETP.LT.OR P5, PT, R3.reuse, 0x2, !P2 ;  /* 0x000000020300780c */ /* 0x040fe400057a1670 */
[C---:B------:R-:W-:Y:S02]  /*90c0*/  ISETP.LT.OR P0, PT, R3.reuse, 0x1, !P1 ;  /* 0x000000010300780c */ /* 0x040fe40004f01670 */
[----:B------:R-:W-:-:S07]  /*90d0*/  ISETP.LT.OR P4, PT, R3, 0x2, !P1 ;  /* 0x000000020300780c */ /* 0x000fce0004f81670 */
[-C--:B------:R-:W-:Y:S02]  /*90e0*/  @!P3 IMAD R13, R120, R217.reuse, RZ ;  /* 0x000000d9780db224 */ /* 0x080fe400078e02ff */
[-C--:B------:R-:W-:Y:S02]  /*90f0*/  @!P5 IMAD R121, R121, R217.reuse, RZ ;  /* 0x000000d97979d224 */ /* 0x080fe400078e02ff */
[-C--:B------:R-:W-:Y:S01]  /*9100*/  @!P0 IMAD R15, R122, R217.reuse, RZ ;  /* 0x000000d97a0f8224 */ /* 0x080fe200078e02ff */
[----:B------:R0:W-:Y:S01]  /*9110*/  @!P3 STG.E.U8 desc[UR36][R4.64], R13 ;  /* 0x0000000d0400b986 */ /* 0x0001e2000c101124 */
[----:B------:R-:W-:Y:S01]  /*9120*/  ISETP.LT.OR P3, PT, R3, 0x9, !P2 ;  /* 0x000000090300780c */ /* 0x000fe20005761670 */
[----:B------:R-:W-:Y:S02]  /*9130*/  @!P4 IMAD R123, R123, R217, RZ ;  /* 0x000000d97b7bc224 */ /* 0x000fe400078e02ff */
[----:B------:R-:W-:Y:S01]  /*9140*/  @!P5 STG.E.U8 desc[UR36][R4.64+0x1], R121 ;  /* 0x000001790400d986 */ /* 0x000fe2000c101124 */
[----:B------:R-:W-:-:S03]  /*9150*/  ISETP.LT.OR P5, PT, R3, 0xa, !P2 ;  /* 0x0000000a0300780c */ /* 0x000fc600057a1670 */
[----:B------:R1:W-:Y:S01]  /*9160*/  @!P0 STG.E.U8 desc[UR36][R8.64], R15 ;  /* 0x0000000f08008986 */ /* 0x0003e2000c101124 */
[----:B------:R-:W-:-:S03]  /*9170*/  ISETP.LT.OR P0, PT, R3, 0x9, !P1 ;  /* 0x000000090300780c */ /* 0x000fc60004f01670 */
[----:B------:R-:W-:Y:S01]  /*9180*/  @!P4 STG.E.U8 desc[UR36][R8.64+0x1], R123 ;  /* 0x0000017b0800c986 */ /* 0x000fe2000c101124 */
[----:B------:R-:W-:Y:S01]  /*9190*/  ISETP.LT.OR P4, PT, R3, 0xa, !P1 ;  /* 0x0000000a0300780c */ /* 0x000fe20004f81670 */
[----:B------:R-:W-:-:S04]  /*91a0*/  @!P3 IMAD R21, R124, R217, RZ ;  /* 0x000000d97c15b224 */ /* 0x000fc800078e02ff */
[-C--:B------:R-:W-:Y:S01]  /*91b0*/  @!P5 IMAD R125, R125, R217.reuse, RZ ;  /* 0x000000d97d7dd224 */ /* 0x080fe200078e02ff */
[----:B------:R2:W-:Y:S01]  /*91c0*/  @!P3 STG.E.U8 desc[UR36][R4.64+0x8], R21 ;  /* 0x000008150400b986 */ /* 0x0005e2000c101124 */
[C---:B------:R-:W-:Y:S02]  /*91d0*/  ISETP.LT.OR P3, PT, R3.reuse, 0x11, !P2 ;  /* 0x000000110300780c */ /* 0x040fe40005761670 */
[-C--:B0-----:R-:W-:Y:S01]  /*91e0*/  @!P0 IMAD R13, R126, R217.reuse, RZ ;  /* 0x000000d97e0d8224 */ /* 0x081fe200078e02ff */
[----:B------:R-:W-:Y:S01]  /*91f0*/  @!P5 STG.E.U8 desc[UR36][R4.64+0x9], R125 ;  /* 0x0000097d0400d986 */ /* 0x000fe2000c101124 */
[----:B------:R-:W-:Y:S02]  /*9200*/  ISETP.LT.OR P5, PT, R3, 0x12, !P2 ;  /* 0x000000120300780c */ /* 0x000fe400057a1670 */
[----:B------:R-:W-:Y:S01]  /*9210*/  @!P4 IMAD R127, R127, R217, RZ ;  /* 0x000000d97f7fc224 */ /* 0x000fe200078e02ff */
[----:B------:R0:W-:Y:S01]  /*9220*/  @!P0 STG.E.U8 desc[UR36][R8.64+0x8], R13 ;  /* 0x0000080d08008986 */ /* 0x0001e2000c101124 */
[----:B------:R-:W-:-:S03]  /*9230*/  ISETP.LT.OR P0, PT, R3, 0x11, !P1 ;  /* 0x000000110300780c */ /* 0x000fc60004f01670 */
[----:B------:R-:W-:Y:S01]  /*9240*/  @!P4 STG.E.U8 desc[UR36][R8.64+0x9], R127 ;  /* 0x0000097f0800c986 */ /* 0x000fe2000c101124 */
[----:B------:R-:W-:Y:S01]  /*9250*/  ISETP.LT.OR P4, PT, R3, 0x12, !P1 ;  /* 0x000000120300780c */ /* 0x000fe20004f81670 */
[----:B-1----:R-:W-:-:S04]  /*9260*/  @!P3 IMAD R15, R128, R217, RZ ;  /* 0x000000d9800fb224 */ /* 0x002fc800078e02ff */
[-C--:B------:R-:W-:Y:S01]  /*9270*/  @!P5 IMAD R129, R129, R217.reuse, RZ ;  /* 0x000000d98181d224 */ /* 0x080fe200078e02ff */
[----:B------:R1:W-:Y:S01]  /*9280*/  @!P3 STG.E.U8 desc[UR36][R4.64+0x10], R15 ;  /* 0x0000100f0400b986 */ /* 0x0003e2000c101124 */
[C---:B------:R-:W-:Y:S02]  /*9290*/  ISETP.LT.OR P3, PT, R3.reuse, 0x19, !P2 ;  /* 0x000000190300780c */ /* 0x040fe40005761670 */
[-C--:B--2---:R-:W-:Y:S01]  /*92a0*/  @!P0 IMAD R21, R130, R217.reuse, RZ ;  /* 0x000000d982158224 */ /* 0x084fe200078e02ff */
[----:B------:R-:W-:Y:S01]  /*92b0*/  @!P5 STG.E.U8 desc[UR36][R4.64+0x11], R129 ;  /* 0x000011810400d986 */ /* 0x000fe2000c101124 */
[----:B------:R-:W-:Y:S02]  /*92c0*/  ISETP.LT.OR P5, PT, R3, 0x1a, !P2 ;  /* 0x0000001a0300780c */ /* 0x000fe400057a1670 */
[----:B------:R-:W-:Y:S01]  /*92d0*/  @!P4 IMAD R131, R131, R217, RZ ;  /* 0x000000d98383c224 */ /* 0x000fe200078e02ff */
[----:B------:R2:W-:Y:S01]  /*92e0*/  @!P0 STG.E.U8 desc[UR36][R8.64+0x10], R21 ;  /* 0x0000101508008986 */ /* 0x0005e2000c101124 */
[----:B------:R-:W-:-:S03]  /*92f0*/  ISETP.LT.OR P0, PT, R3, 0x19, !P1 ;  /* 0x000000190300780c */ /* 0x000fc60004f01670 */
[----:B------:R-:W-:Y:S01]  /*9300*/  @!P4 STG.E.U8 desc[UR36][R8.64+0x11], R131 ;  /* 0x000011830800c986 */ /* 0x000fe2000c101124 */
[----:B------:R-:W-:Y:S01]  /*9310*/  ISETP.LT.OR P4, PT, R3, 0x1a, !P1 ;  /* 0x0000001a0300780c */ /* 0x000fe20004f81670 */
[----:B0-----:R-:W-:-:S04]  /*9320*/  @!P3 IMAD R13, R132, R217, RZ ;  /* 0x000000d9840db224 */ /* 0x001fc800078e02ff */
[-C--:B------:R-:W-:Y:S01]  /*9330*/  @!P5 IMAD R133, R133, R217.reuse, RZ ;  /* 0x000000d98585d224 */ /* 0x080fe200078e02ff */
[----:B------:R0:W-:Y:S01]  /*9340*/  @!P3 STG.E.U8 desc[UR36][R4.64+0x18], R13 ;  /* 0x0000180d0400b986 */ /* 0x0001e2000c101124 */
[C---:B------:R-:W-:Y:S02]  /*9350*/  ISETP.LT.OR P3, PT, R3.reuse, 0x21, !P2 ;  /* 0x000000210300780c */ /* 0x040fe40005761670 */
[-C--:B-1----:R-:W-:Y:S01]  /*9360*/  @!P0 IMAD R15, R134, R217.reuse, RZ ;  /* 0x000000d9860f8224 */ /* 0x082fe200078e02ff */
[----:B------:R-:W-:Y:S01]  /*9370*/  @!P5 STG.E.U8 desc[UR36][R4.64+0x19], R133 ;  /* 0x000019850400d986 */ /* 0x000fe2000c101124 */
[----:B------:R-:W-:Y:S02]  /*9380*/  ISETP.LT.OR P5, PT, R3, 0x22, !P2 ;  /* 0x000000220300780c */ /* 0x000fe400057a1670 */
[----:B------:R-:W-:Y:S01]  /*9390*/  @!P4 IMAD R135, R135, R217, RZ ;  /* 0x000000d98787c224 */ /* 0x000fe200078e02ff */
[----:B------:R1:W-:Y:S01]  /*93a0*/  @!P0 STG.E.U8 desc[UR36][R8.64+0x18], R15 ;  /* 0x0000180f08008986 */ /* 0x0003e2000c101124 */
[----:B------:R-:W-:-:S03]  /*93b0*/  ISETP.LT.OR P0, PT, R3, 0x21, !P1 ;  /* 0x000000210300780c */ /* 0x000fc60004f01670 */
[----:B------:R-:W-:Y:S01]  /*93c0*/  @!P4 STG.E.U8 desc[UR36][R8.64+0x19], R135 ;  /* 0x000019870800c986 */ /* 0x000fe2000c101124 */
[----:B------:R-:W-:Y:S01]  /*93d0*/  ISETP.LT.OR P4, PT, R3, 0x22, !P1 ;  /* 0x000000220300780c */ /* 0x000fe20004f81670 */
[----:B--2---:R-:W-:-:S04]  /*93e0*/  @!P3 IMAD R21, R136, R217, RZ ;  /* 0x000000d98815b224 */ /* 0x004fc800078e02ff */
        /* <DEDUP_REMOVED lines=224> */
[----:B------:R-:W-:-:S02]  /*a1f0*/  ISETP.GE.AND P0, PT, R219, 0x81, PT ;  /* 0x00000081db00780c */ /* 0x000fc40003f06270 */
[C---:B------:R-:W-:Y:S01]  /*a200*/  ISETP.LT.OR P5, PT, R3.reuse, 0xb9, !P1 ;  /* 0x000000b90300780c */ /* 0x040fe20004fa1670 */
[----:B------:R-:W-:Y:S01]  /*a210*/  @!P4 STG.E.U8 desc[UR36][R8.64+0xb1], R211 ;  /* 0x0000b1d30800c986 */ /* 0x000fe2000c101124 */
[C---:B------:R-:W-:Y:S01]  /*a220*/  ISETP.LT.OR P1, PT, R3.reuse, 0xba, !P1 ;  /* 0x000000ba0300780c */ /* 0x040fe20004f21670 */
[----:B-1----:R-:W-:Y:S01]  /*a230*/  @!P3 IMAD R15, R212, R217, RZ ;  /* 0x000000d9d40fb224 */ /* 0x002fe200078e02ff */
[----:B------:R-:W-:-:S03]  /*a240*/  ISETP.LT.OR P4, PT, R3, 0x1, !P0 ;  /* 0x000000010300780c */ /* 0x000fc60004781670 */
[----:B------:R-:W-:Y:S01]  /*a250*/  @!P2 IMAD R213, R213, R217, RZ ;  /* 0x000000d9d5d5a224 */ /* 0x000fe200078e02ff */
[----:B------:R-:W-:Y:S01]  /*a260*/  @!P3 STG.E.U8 desc[UR36][R4.64+0xb8], R15 ;  /* 0x0000b80f0400b986 */ /* 0x000fe2000c101124 */
[----:B------:R-:W-:-:S03]  /*a270*/  ISETP.LT.OR P3, PT, R3, 0x2, !P0 ;  /* 0x000000020300780c */ /* 0x000fc60004761670 */
[----:B------:R1:W-:Y:S01]  /*a280*/  @!P2 STG.E.U8 desc[UR36][R4.64+0xb9], R213 ;  /* 0x0000b9d50400a986 */ /* 0x0003e2000c101124 */
[-C--:B--2---:R-:W-:Y:S01]  /*a290*/  @!P5 IMAD R21, R214, R217.reuse, RZ ;  /* 0x000000d9d615d224 */ /* 0x084fe200078e02ff */
[----:B------:R-:W-:Y:S01]  /*a2a0*/  ISETP.GE.AND P2, PT, R219, 0x89, PT ;  /* 0x00000089db00780c */ /* 0x000fe20003f46270 */
[-C--:B------:R-:W-:Y:S02]  /*a2b0*/  @!P1 IMAD R215, R215, R217.reuse, RZ ;  /* 0x000000d9d7d79224 */ /* 0x080fe400078e02ff */
[----:B0-----:R-:W-:Y:S01]  /*a2c0*/  @!P4 IMAD R13, R24, R217, RZ ;  /* 0x000000d9180dc224 */ /* 0x001fe200078e02ff */
[----:B------:R-:W-:Y:S01]  /*a2d0*/  @!P5 STG.E.U8 desc[UR36][R8.64+0xb8], R21 ;  /* 0x0000b8150800d986 */ /* 0x000fe2000c101124 */
[----:B------:R-:W-:-:S03]  /*a2e0*/  ISETP.LT.OR P5, PT, R3, 0x1, !P2 ;  /* 0x000000010300780c */ /* 0x000fc600057a1670 */
[----:B------:R-:W-:Y:S01]  /*a2f0*/  @!P3 IMAD R25, R25, R217, RZ ;  /* 0x000000d91919b224 */ /* 0x000fe200078e02ff */
[----:B------:R-:W-:Y:S01]  /*a300*/  @!P1 STG.E.U8 desc[UR36][R8.64+0xb9], R215 ;  /* 0x0000b9d708009986 */ /* 0x000fe2000c101124 */
[----:B------:R-:W-:-:S03]  /*a310*/  ISETP.LT.OR P1, PT, R3, 0x2, !P2 ;  /* 0x000000020300780c */ /* 0x000fc60005721670 */
[----:B------:R-:W-:Y:S01]  /*a320*/  @!P4 STG.E.U8 desc[UR36][R6.64], R13 ;  /* 0x0000000d0600c986 */ /* 0x000fe2000c101124 */
[----:B------:R-:W-:-:S03]  /*a330*/  ISETP.LT.OR P4, PT, R3, 0x9, !P0 ;  /* 0x000000090300780c */ /* 0x000fc60004781670 */
[----:B------:R-:W-:Y:S01]  /*a340*/  @!P3 STG.E.U8 desc[UR36][R6.64+0x1], R25 ;  /* 0x000001190600b986 */ /* 0x000fe2000c101124 */
[----:B------:R-:W-:Y:S01]  /*a350*/  ISETP.LT.OR P3, PT, R3, 0xa, !P0 ;  /* 0x0000000a0300780c */ /* 0x000fe20004761670 */
[----:B-1----:R-:W-:-:S04]  /*a360*/  @!P5 IMAD R5, R26, R217, RZ ;  /* 0x000000d91a05d224 */ /* 0x002fc800078e02ff */
[-C--:B------:R-:W-:Y:S01]  /*a370*/  @!P1 IMAD R27, R27, R217.reuse, RZ ;  /* 0x000000d91b1b9224 */ /* 0x080fe200078e02ff */
[----:B------:R0:W-:Y:S01]  /*a380*/  @!P5 STG.E.U8 desc[UR36][R10.64], R5 ;  /* 0x000000050a00d986 */ /* 0x0001e2000c101124 */
[C---:B------:R-:W-:Y:S02]  /*a390*/  ISETP.LT.OR P5, PT, R3.reuse, 0x9, !P2 ;  /* 0x000000090300780c */ /* 0x040fe400057a1670 */
[-C--:B------:R-:W-:Y:S01]  /*a3a0*/  @!P4 IMAD R15, R28, R217.reuse, RZ ;  /* 0x000000d91c0fc224 */ /* 0x080fe200078e02ff */
[----:B------:R-:W-:Y:S01]  /*a3b0*/  @!P1 STG.E.U8 desc[UR36][R10.64+0x1], R27 ;  /* 0x0000011b0a009986 */ /* 0x000fe2000c101124 */
[----:B------:R-:W-:Y:S02]  /*a3c0*/  ISETP.LT.OR P1, PT, R3, 0xa, !P2 ;  /* 0x0000000a0300780c */ /* 0x000fe40005721670 */
[----:B------:R-:W-:Y:S01]  /*a3d0*/  @!P3 IMAD R29, R29, R217, RZ ;  /* 0x000000d91d1db224 */ /* 0x000fe200078e02ff */
[----:B------:R-:W-:Y:S01]  /*a3e0*/  @!P4 STG.E.U8 desc[UR36][R6.64+0x8], R15 ;  /* 0x0000080f0600c986 */ /* 0x000fe2000c101124 */
[----:B------:R-:W-:-:S03]  /*a3f0*/  ISETP.LT.OR P4, PT, R3, 0x11, !P0 ;  /* 0x000000110300780c */ /* 0x000fc60004781670 */
[----:B------:R-:W-:Y:S01]  /*a400*/  @!P3 STG.E.U8 desc[UR36][R6.64+0x9], R29 ;  /* 0x0000091d0600b986 */ /* 0x000fe2000c101124 */
[----:B------:R-:W-:Y:S01]  /*a410*/  ISETP.LT.OR P3, PT, R3, 0x12, !P0 ;  /* 0x000000120300780c */ /* 0x000fe20004761670 */
[----:B0-----:R-:W-:-:S04]  /*a420*/  @!P5 IMAD R5, R30, R217, RZ ;  /* 0x000000d91e05d224 */ /* 0x001fc800078e02ff */
        /* <DEDUP_REMOVED lines=240> */
[----:B------:R-:W-:-:S04]  /*b330*/  @!P1 IMAD R9, R110, R217, RZ ;  /* 0x000000d96e099224 */ /* 0x000fc800078e02ff */
[-C--:B------:R-:W-:Y:S01]  /*b340*/  @!P4 IMAD R111, R111, R217.reuse, RZ ;  /* 0x000000d96f6fc224 */ /* 0x080fe200078e02ff */
[----:B------:R1:W-:Y:S01]  /*b350*/  @!P1 STG.E.U8 desc[UR36][R10.64+0xa8], R9 ;  /* 0x0000a8090a009986 */ /* 0x0003e2000c101124 */
[----:B------:R-:W-:Y:S02]  /*b360*/  ISETP.LT.OR P1, PT, R3, 0xb1, !P2 ;  /* 0x000000b10300780c */ /* 0x000fe40005721670 */
[----:B------:R-:W-:Y:S01]  /*b370*/  @!P3 IMAD R113, R113, R217, RZ ;  /* 0x000000d97171b224 */ /* 0x000fe200078e02ff */
[----:B------:R2:W-:Y:S01]  /*b380*/  @!P4 STG.E.U8 desc[UR36][R10.64+0xa9], R111 ;  /* 0x0000a96f0a00c986 */ /* 0x0005e2000c101124 */
[----:B------:R-:W-:-:S03]  /*b390*/  ISETP.LT.OR P4, PT, R3, 0xb2, !P2 ;  /* 0x000000b20300780c */ /* 0x000fc60005781670 */
[----:B------:R2:W-:Y:S01]  /*b3a0*/  @!P3 STG.E.U8 desc[UR36][R6.64+0xb1], R113 ;  /* 0x0000b1710600b986 */ /* 0x0005e2000c101124 */
[C---:B------:R-:W-:Y:S02]  /*b3b0*/  ISETP.LT.OR P3, PT, R3.reuse, 0xb9, !P0 ;  /* 0x000000b90300780c */ /* 0x040fe40004761670 */
[C---:B------:R-:W-:Y:S01]  /*b3c0*/  ISETP.LT.OR P0, PT, R3.reuse, 0xba, !P0 ;  /* 0x000000ba0300780c */ /* 0x040fe20004701670 */
[----:B------:R2:W-:Y:S01]  /*b3d0*/  @!P5 STG.E.U8 desc[UR36][R6.64+0xb0], R13 ;  /* 0x0000b00d0600d986 */ /* 0x0005e2000c101124 */
[C---:B------:R-:W-:Y:S02]  /*b3e0*/  ISETP.LT.OR P5, PT, R3.reuse, 0xb9, !P2 ;  /* 0x000000b90300780c */ /* 0x040fe400057a1670 */
[----:B------:R-:W-:Y:S01]  /*b3f0*/  ISETP.LT.OR P2, PT, R3, 0xba, !P2 ;  /* 0x000000ba0300780c */ /* 0x000fe20005741670 */
[-C--:B------:R-:W-:Y:S02]  /*b400*/  @!P1 IMAD R3, R114, R217.reuse, RZ ;  /* 0x000000d972039224 */ /* 0x080fe400078e02ff */
[----:B------:R-:W-:-:S03]  /*b410*/  @!P4 IMAD R115, R115, R217, RZ ;  /* 0x000000d97373c224 */ /* 0x000fc600078e02ff */
[----:B------:R2:W-:Y:S01]  /*b420*/  @!P1 STG.E.U8 desc[UR36][R10.64+0xb0], R3 ;  /* 0x0000b0030a009986 */ /* 0x0005e2000c101124 */
[-C--:B0-----:R-:W-:Y:S02]  /*b430*/  @!P3 IMAD R5, R116, R217.reuse, RZ ;  /* 0x000000d97405b224 */ /* 0x081fe400078e02ff */
[-C--:B------:R-:W-:Y:S01]  /*b440*/  @!P0 IMAD R117, R117, R217.reuse, RZ ;  /* 0x000000d975758224 */ /* 0x080fe200078e02ff */
[----:B------:R2:W-:Y:S01]  /*b450*/  @!P4 STG.E.U8 desc[UR36][R10.64+0xb1], R115 ;  /* 0x0000b1730a00c986 */ /* 0x0005e2000c101124 */
[-C--:B-1----:R-:W-:Y:S02]  /*b460*/  @!P5 IMAD R9, R118, R217.reuse, RZ ;  /* 0x000000d97609d224 */ /* 0x082fe400078e02ff */
[----:B------:R-:W-:Y:S01]  /*b470*/  @!P2 IMAD R119, R119, R217, RZ ;  /* 0x000000d97777a224 */ /* 0x000fe200078e02ff */
[----:B------:R2:W-:Y:S04]  /*b480*/  @!P3 STG.E.U8 desc[UR36][R6.64+0xb8], R5 ;  /* 0x0000b8050600b986 */ /* 0x0005e8000c101124 */
[----:B------:R2:W-:Y:S04]  /*b490*/  @!P0 STG.E.U8 desc[UR36][R6.64+0xb9], R117 ;  /* 0x0000b97506008986 */ /* 0x0005e8000c101124 */
[----:B------:R2:W-:Y:S04]  /*b4a0*/  @!P5 STG.E.U8 desc[UR36][R10.64+0xb8], R9 ;  /* 0x0000b8090a00d986 */ /* 0x0005e8000c101124 */
[----:B------:R2:W-:Y:S02]  /*b4b0*/  @!P2 STG.E.U8 desc[UR36][R10.64+0xb9], R119 ;  /* 0x0000b9770a00a986 */ /* 0x0005e4000c101124 */
.L_x_421:
[----:B------:R-:W-:Y:S05]  /*b4c0*/  BSYNC B0 ;  /* 0x0000000000007941 */ /* 0x000fea0003800000 */
.L_x_35:
[----:B------:R-:W-:Y:S01]  /*b4d0*/  ULDC UR4, c[0x0][0xc] ;  /* 0x0000030000047ab9 */ /* 0x000fe20000000800 */
[----:B------:R-:W-:Y:S01]  /*b4e0*/  ULDC UR5, c[0x0][0x10] ;  /* 0x0000040000057ab9 */ /* 0x000fe20000000800 */
[----:B--2---:R-:W2:Y:S01]  /*b4f0*/  LDC R3, c[0x0][0x14] ;  /* 0x00000500ff037b82 */ /* 0x004ea20000000800 */
[----:B------:R-:W-:Y:S01]  /*b500*/  UIMAD.WIDE.U32 UR4, UR4, UR5, URZ ;  /* 0x00000005040472a5 */ /* 0x000fe2000f8e003f */
[----:B------:R-:W-:Y:S02]  /*b510*/  IMAD.MOV.U32 R4, RZ, RZ, R17 ;  /* 0x000000ffff047224 */ /* 0x000fe400078e0011 */
[----:B0-----:R-:W-:Y:S02]  /*b520*/  IMAD.MOV.U32 R5, RZ, RZ, R16 ;  /* 0x000000ffff057224 */ /* 0x001fe400078e0010 */
[----:B------:R-:W-:Y:S02]  /*b530*/  IMAD.MOV.U32 R23, RZ, RZ, -0x1 ;  /* 0xffffffffff177424 */ /* 0x000fe400078e00ff */
[----:B--2---:R-:W-:-:S04]  /*b540*/  IMAD.WIDE.U32 R4, R3, UR4, R4 ;  /* 0x0000000403047c25 */ /* 0x004fc8000f8e0004 */
[----:B------:R-:W-:Y:S01]  /*b550*/  IMAD R3, R3, UR5, RZ ;  /* 0x0000000503037c24 */ /* 0x000fe2000f8e02ff */
[----:B------:R-:W-:Y:S01]  /*b560*/  ULDC.64 UR4, c[0x0][0x650] ;  /* 0x0001940000047ab9 */ /* 0x000fe20000000a00 */
[----:B------:R-:W-:Y:S01]  /*b570*/  IMAD.MOV.U32 R17, RZ, RZ, R4 ;  /* 0x000000ffff117224 */ /* 0x000fe200078e0004 */
[----:B------:R-:W-:Y:S01]  /*b580*/  ISETP.GE.U32.AND P0, PT, R4, UR4, PT ;  /* 0x0000000404007c0c */ /* 0x000fe2000bf06070 */
[----:B------:R-:W-:Y:S02]  /*b590*/  IMAD.MOV.U32 R4, RZ, RZ, -0x1 ;  /* 0xffffffffff047424 */ /* 0x000fe400078e00ff */
[--C-:B------:R-:W-:Y:S01]  /*b5a0*/  IMAD.IADD R16, R5, 0x1, R3.reuse ;  /* 0x0000000105107824 */ /* 0x100fe200078e0203 */
[----:B------:R-:W-:Y:S02]  /*b5b0*/  PRMT R3, RZ, 0x7610, R3 ;  /* 0x00007610ff037816 */ /* 0x000fe40000000003 */
[----:B------:R0:W-:Y:S02]  /*b5c0*/  STL [R1], R4 ;  /* 0x0000000401007387 */ /* 0x0001e40000100800 */
[----:B------:R-:W-:-:S13]  /*b5d0*/  ISETP.GE.U32.AND.EX P0, PT, R16, UR5, PT, P0 ;  /* 0x0000000510007c0c */ /* 0x000fda000bf06100 */
[----:B0-----:R-:W-:Y:S05]  /*b5e0*/  @P0 BRA `(.L_x_422) ;  /* 0x0000000400700947 */ /* 0x001fea0003800000 */
[----:B------:R-:W0:Y:S01]  /*b5f0*/  S2R R20, SR_CTAID.X ;  /* 0x0000000000147919 */ /* 0x000e220000002500 */
[----:B----4-:R-:W2:Y:S01]  /*b600*/  LDC.64 R10, c[0x0][0x628] ;  /* 0x00018a00ff0a7b82 */ /* 0x010ea20000000a00 */
[----:B------:R-:W-:Y:S01]  /*b610*/  ULDC UR4, c[0x0][0x150] ;  /* 0x0000540000047ab9 */ /* 0x000fe20000000800 */
[----:B------:R-:W-:Y:S01]  /*b620*/  IMAD.MOV.U32 R8, RZ, RZ, R17 ;  /* 0x000000ffff087224 */ /* 0x000fe200078e0011 */
[----:B------:R-:W4:Y:S01]  /*b630*/  S2R R24, SR_CTAID.Y ;  /* 0x0000000000187919 */ /* 0x000f220000002600 */
[----:B------:R-:W-:-:S04]  /*b640*/  IMAD.MOV.U32 R9, RZ, RZ, R16 ;  /* 0x000000ffff097224 */ /* 0x000fc800078e0010 */
[----:B-1----:R-:W1:Y:S08]  /*b650*/  LDC R25, c[0x0][0x144] ;  /* 0x00005100ff197b82 */ /* 0x002e700000000800 */
[----:B------:R-:W1:Y:S08]  /*b660*/  LDC R12, c[0x0][0x630] ;  /* 0x00018c00ff0c7b82 */ /* 0x000e700000000800 */
[----:B------:R-:W1:Y:S01]  /*b670*/  LDC.64 R14, c[0x0][0x620] ;  /* 0x00018800ff0e7b82 */ /* 0x000e620000000a00 */
[----:B--2---:R-:W-:-:S04]  /*b680*/  ISETP.NE.U32.AND P0, PT, R10, RZ, PT ;  /* 0x000000ff0a00720c */ /* 0x004fc80003f05070 */
[----:B------:R-:W-:Y:S02]  /*b690*/  ISETP.NE.AND.EX P0, PT, R11, RZ, PT, P0 ;  /* 0x000000ff0b00720c */ /* 0x000fe40003f05300 */
[----:B0-----:R-:W-:-:S05]  /*b6a0*/  I2FP.F32.U32 R0, R20 ;  /* 0x0000001400007245 */ /* 0x001fca0000201000 */
[----:B------:R-:W-:-:S04]  /*b6b0*/  FMUL R0, R0, UR4 ;  /* 0x0000000400007c20 */ /* 0x000fc80008400000 */
[----:B------:R0:W2:Y:S02]  /*b6c0*/  F2I.U32.TRUNC.NTZ R21, R0 ;  /* 0x0000000000157305 */ /* 0x0000a4000020f000 */
[----:B----4-:R-:W-:Y:S05]  /*b6d0*/  @!P0 BRA `(.L_x_423) ;  /* 0x0000000000288947 */ /* 0x010fea0003800000 */
[----:B0-----:R-:W0:Y:S02]  /*b6e0*/  LDC R0, c[0x0][0x634] ;  /* 0x00018d00ff007b82 */ /* 0x001e240000000800 */
[----:B0-----:R-:W-:-:S05]  /*b6f0*/  IADD3 R3, P0, R17, R0, RZ ;  /* 0x0000000011037210 */ /* 0x001fca0007f1e0ff */
[----:B------:R-:W-:-:S04]  /*b700*/  IMAD.X R13, RZ, RZ, R16, P0 ;  /* 0x000000ffff0d7224 */ /* 0x000fc800000e0610 */
[----:B------:R-:W-:-:S04]  /*b710*/  IMAD.WIDE.U32 R4, R13, R10, RZ ;  /* 0x0000000a0d047225 */ /* 0x000fc800078e00ff */
[----:B---3--:R-:W-:-:S04]  /*b720*/  IMAD.WIDE.U32 R6, P0, R3, R11, R4 ;  /* 0x0000000b03067225 */ /* 0x008fc80007800004 */
[----:B------:R-:W-:-:S04]  /*b730*/  IMAD.WIDE.U32 R4, R3, R10, RZ ;  /* 0x0000000a03047225 */ /* 0x000fc800078e00ff */
[----:B------:R-:W-:Y:S01]  /*b740*/  IMAD.X R9, RZ, RZ, RZ, P0 ;  /* 0x000000ffff097224 */ /* 0x000fe200000e06ff */
[----:B------:R-:W-:Y:S01]  /*b750*/  IADD3 RZ, P0, R5, R6, RZ ;  /* 0x0000000605ff7210 */ /* 0x000fe20007f1e0ff */
[----:B------:R-:W-:-:S04]  /*b760*/  IMAD.MOV.U32 R8, RZ, RZ, R7 ;  /* 0x000000ffff087224 */ /* 0x000fc800078e0007 */
[----:B------:R-:W-:-:S08]  /*b770*/  IMAD.WIDE.U32.X R8, R13, R11, R8, P0 ;  /* 0x0000000b0d087225 */ /* 0x000fd000000e0408 */
.L_x_423:
[-CC-:B-1----:R-:W-:Y:S01]  /*b780*/  SHF.R.U64 R23, R8, R12.reuse, R9.reuse ;  /* 0x0000000c08177219 */ /* 0x182fe20000001209 */
[----:B---3--:R-:W1:Y:S01]  /*b790*/  LDC.64 R28, c[0x0][0x640] ;  /* 0x00019000ff1c7b82 */ /* 0x008e620000000a00 */
[----:B0-----:R-:W-:Y:S01]  /*b7a0*/  SHF.R.U32.HI R0, RZ, R12, R9 ;  /* 0x0000000cff007219 */ /* 0x001fe20000011609 */
[----:B------:R-:W-:Y:S01]  /*b7b0*/  IMAD.MOV.U32 R4, RZ, RZ, R17 ;  /* 0x000000ffff047224 */ /* 0x000fe200078e0011 */
[----:B------:R-:W-:Y:S01]  /*b7c0*/  IADD3 R3, P0, RZ, -R23, RZ ;  /* 0x80000017ff037210 */ /* 0x000fe20007f1e0ff */
[----:B--2---:R-:W-:Y:S01]  /*b7d0*/  IMAD.MOV R21, RZ, RZ, -R21 ;  /* 0x000000ffff157224 */ /* 0x004fe200078e0a15 */
[----:B------:R-:W-:Y:S01]  /*b7e0*/  ULDC UR4, c[0x0][0x154] ;  /* 0x0000550000047ab9 */ /* 0x000fe20000000800 */
[----:B------:R-:W-:Y:S02]  /*b7f0*/  IMAD.MOV.U32 R7, RZ, RZ, 0x1 ;  /* 0x00000001ff077424 */ /* 0x000fe400078e00ff */
[----:B------:R-:W0:Y:S01]  /*b800*/  LDC R6, c[0x0][0x618] ;  /* 0x00018600ff067b82 */ /* 0x000e220000000800 */
[----:B------:R-:W-:-:S02]  /*b810*/  IMAD.X R5, RZ, RZ, ~R0, P0 ;  /* 0x000000ffff057224 */ /* 0x000fc400000e0e00 */
[----:B------:R-:W-:Y:S02]  /*b820*/  IMAD R21, R25, R21, R20 ;  /* 0x0000001519157224 */ /* 0x000fe400078e0214 */
[-C--:B------:R-:W-:Y:S02]  /*b830*/  IMAD R0, R5, R14.reuse, RZ ;  /* 0x0000000e05007224 */ /* 0x080fe400078e02ff */
[----:B------:R-:W-:Y:S01]  /*b840*/  IMAD.MOV.U32 R5, RZ, RZ, R16 ;  /* 0x000000ffff057224 */ /* 0x000fe200078e0010 */
[----:B------:R-:W2:Y:S01]  /*b850*/  LDC R8, c[0x0][0x608] ;  /* 0x00018200ff087b82 */ /* 0x000ea20000000800 */
[----:B------:R-:W-:-:S04]  /*b860*/  IMAD.WIDE.U32 R4, R3, R14, R4 ;  /* 0x0000000e03047225 */ /* 0x000fc800078e0004 */
[----:B------:R-:W-:-:S03]  /*b870*/  IMAD R3, R3, R15, R0 ;  /* 0x0000000f03037224 */ /* 0x000fc600078e0200 */
[----:B------:R-:W3:Y:S01]  /*b880*/  LDC R26, c[0x0][0x658] ;  /* 0x00019600ff1a7b82 */ /* 0x000ee20000000800 */
[----:B------:R-:W-:Y:S01]  /*b890*/  I2FP.F32.U32 R0, R24 ;  /* 0x0000001800007245 */ /* 0x000fe20000201000 */
[----:B------:R-:W-:Y:S01]  /*b8a0*/  IMAD.IADD R3, R5, 0x1, R3 ;  /* 0x0000000105037824 */ /* 0x000fe200078e0203 */
[----:B-1----:R-:W-:Y:S01]  /*b8b0*/  ISETP.NE.U32.AND P0, PT, R28, RZ, PT ;  /* 0x000000ff1c00720c */ /* 0x002fe20003f05070 */
[----:B------:R-:W-:Y:S02]  /*b8c0*/  IMAD.MOV.U32 R5, RZ, RZ, -0x1 ;  /* 0xffffffffff057424 */ /* 0x000fe400078e00ff */
[----:B------:R-:W-:Y:S02]  /*b8d0*/  FMUL R0, R0, UR4 ;  /* 0x0000000400007c20 */ /* 0x000fe40008400000 */
[----:B------:R-:W1:Y:S01]  /*b8e0*/  LDC R15, c[0x0][0x148] ;  /* 0x00005200ff0f7b82 */ /* 0x000e620000000800 */
[----:B0-----:R-:W-:Y:S01]  /*b8f0*/  SHF.R.U64 R12, R4, R6, R3 ;  /* 0x00000006040c7219 */ /* 0x001fe20000001203 */
[----:B------:R0:W4:Y:S01]  /*b900*/  F2I.U32.TRUNC.NTZ R13, R0 ;  /* 0x00000000000d7305 */ /* 0x000122000020f000 */
[----:B------:R-:W-:-:S02]  /*b910*/  ISETP.NE.AND.EX P0, PT, R29, RZ, PT, P0 ;  /* 0x000000ff1d00720c */ /* 0x000fc40003f05300 */
[----:B------:R-:W-:-:S03]  /*b920*/  SHF.R.U32.HI R3, RZ, R6, R3 ;  /* 0x00000006ff037219 */ /* 0x000fc60000011603 */
[----:B------:R-:W0:Y:S01]  /*b930*/  LDC R20, c[0x0][0x600] ;  /* 0x00018000ff147b82 */ /* 0x000e220000000800 */
[-CC-:B--2---:R-:W-:Y:S02]  /*b940*/  SHF.R.U64 R10, R12, R8.reuse, R3.reuse ;  /* 0x000000080c0a7219 */ /* 0x184fe40000001203 */
[----:B------:R-:W-:-:S05]  /*b950*/  SHF.R.U32.HI R3, RZ, R8, R3 ;  /* 0x00000008ff037219 */ /* 0x000fca0000011603 */
[----:B------:R-:W2:Y:S01]  /*b960*/  LDC R27, c[0x0][0x648] ;  /* 0x00019200ff1b7b82 */ /* 0x000ea20000000800 */
[-C--:B---3--:R-:W-:Y:S02]  /*b970*/  SHF.L.U32 R4, R5, R26.reuse, RZ ;  /* 0x0000001a05047219 */ /* 0x088fe400000006ff */
[-CC-:B------:R-:W-:Y:S02]  /*b980*/  SHF.R.U64 R14, R10, R26.reuse, R3.reuse ;  /* 0x0000001a0a0e7219 */ /* 0x180fe40000001203 */
[----:B------:R-:W-:Y:S02]  /*b990*/  SHF.R.U32.HI R5, RZ, R26, R3 ;  /* 0x0000001aff057219 */ /* 0x000fe40000011603 */
[----:B------:R-:W-:Y:S01]  /*b9a0*/  LOP3.LUT R25, RZ, R4, RZ, 0x33, !PT ;  /* 0x00000004ff197212 */ /* 0x000fe200078e33ff */
[----:B------:R-:W3:Y:S01]  /*b9b0*/  LDC R30, c[0x0][0x638] ;  /* 0x00018e00ff1e7b82 */ /* 0x000ee20000000800 */
[----:B------:R-:W-:Y:S01]  /*b9c0*/  SHF.L.U32 R26, R7, R26, RZ ;  /* 0x0000001a071a7219 */ /* 0x000fe200000006ff */
[----:B------:R-:W-:-:S06]  /*b9d0*/  IMAD.MOV.U32 R4, RZ, RZ, R14 ;  /* 0x000000ffff047224 */ /* 0x000fcc00078e000e */
[----:B------:R-:W0:Y:S01]  /*b9e0*/  LDC R31, c[0x0][0x610] ;  /* 0x00018400ff1f7b82 */ /* 0x000e220000000800 */
[----:B----4-:R-:W-:Y:S05]  /*b9f0*/  @!P0 BRA `(.L_x_424) ;  /* 0x0000000000288947 */ /* 0x010fea0003800000 */
        /* <DEDUP_REMOVED lines=10> */
.L_x_424:
[----:B------:R-:W-:Y:S01]  /*baa0*/  ISETP.NE.AND P0, PT, R2, 0x1, PT ;  /* 0x000000010200780c */ /* 0x000fe20003f05270 */
[----:B0-----:R-:W-:Y:S01]  /*bab0*/  VIADD R7, R20, 0xffffffff ;  /* 0xffffffff14077836 */ /* 0x001fe20000000000 */
[----:B--2---:R-:W-:Y:S01]  /*bac0*/  SHF.R.U64 R0, R4, R27, R5 ;  /* 0x0000001b04007219 */ /* 0x004fe20000001205 */
[----:B------:R-:W-:Y:S01]  /*bad0*/  IMAD.MOV R13, RZ, RZ, -R13 ;  /* 0x000000ffff0d7224 */ /* 0x000fe200078e0a0d */
[----:B------:R-:W-:Y:S01]  /*bae0*/  LOP3.LUT R5, R10, R25, RZ, 0xc0, !PT ;  /* 0x000000190a057212 */ /* 0x000fe200078ec0ff */
[----:B------:R-:W-:Y:S01]  /*baf0*/  IMAD.MOV.U32 R4, RZ, RZ, 0x1 ;  /* 0x00000001ff047424 */ /* 0x000fe200078e00ff */
[----:B------:R-:W-:Y:S01]  /*bb00*/  LOP3.LUT R12, R12, R7, RZ, 0xc0, !PT ;  /* 0x000000070c0c7212 */ /* 0x000fe200078ec0ff */
[----:B------:R-:W-:Y:S02]  /*bb10*/  IMAD.MOV R3, RZ, RZ, -R0 ;  /* 0x000000ffff037224 */ /* 0x000fe400078e0a00 */
[----:B------:R-:W-:Y:S02]  /*bb20*/  IMAD R0, R26, R0, R5 ;  /* 0x000000001a007224 */ /* 0x000fe400078e0205 */
[----:B---3--:R-:W-:-:S02]  /*bb30*/  IMAD R3, R3, R30, R14 ;  /* 0x0000001e03037224 */ /* 0x008fc400078e020e */
[----:B-1----:R-:W-:Y:S02]  /*bb40*/  @P0 IMAD R21, R15, R13, R24 ;  /* 0x0000000d0f150224 */ /* 0x002fe400078e0218 */
[----:B------:R-:W-:Y:S01]  /*bb50*/  IMAD R5, R3, R20, R12 ;  /* 0x0000001403057224 */ /* 0x000fe200078e020c */
[----:B------:R-:W-:Y:S01]  /*bb60*/  PRMT R3, R4, 0x7610, R3 ;  /* 0x0000761004037816 */ /* 0x000fe20000000003 */
[----:B------:R-:W-:-:S05]  /*bb70*/  IMAD R0, R0, R31, R21 ;  /* 0x0000001f00007224 */ /* 0x000fca00078e0215 */
[----:B------:R-:W-:Y:S02]  /*bb80*/  SEL R4, R5, R0, !P0 ;  /* 0x0000000005047207 */ /* 0x000fe40004000000 */
[----:B------:R-:W-:-:S03]  /*bb90*/  SEL R0, R0, R5, !P0 ;  /* 0x0000000500007207 */ /* 0x000fc60004000000 */
[----:B------:R0:W-:Y:S04]  /*bba0*/  STL [R1], R4 ;  /* 0x0000000401007387 */ /* 0x0001e80000100800 */
.L_x_422:
[----:B------:R2:W-:Y:S01]  /*bbb0*/  STL [R1+0x4], R0 ;  /* 0x0000040001007387 */ /* 0x0005e20000100800 */
[----:B------:R-:W-:-:S13]  /*bbc0*/  LOP3.LUT P0, RZ, R3, 0xff, RZ, 0xc0, !PT ;  /* 0x000000ff03ff7812 */ /* 0x000fda000780c0ff */
[----:B--2---:R-:W-:Y:S05]  /*bbd0*/  @P0 BRA `(.L_x_425) ;  /* 0xffffff5800200947 */ /* 0x004fea000383ffff */
[----:B------:R-:W-:Y:S05]  /*bbe0*/  EXIT ;  /* 0x000000000000794d */ /* 0x000fea0003800000 */
.L_x_8:
[----:B------:R-:W-:Y:S01]  /*bbf0*/  ULDC.64 UR4, c[0x0][0x650] ;  /* 0x0001940000047ab9 */ /* 0x000fe20000000a00 */
[----:B------:R-:W-:Y:S01]  /*bc00*/  PRMT R8, RZ, 0x7610, R8 ;  /* 0x00007610ff087816 */ /* 0x000fe20000000008 */
[----:B------:R-:W-:Y:S01]  /*bc10*/  IMAD.MOV.U32 R21, RZ, RZ, -0x1 ;  /* 0xffffffffff157424 */ /* 0x000fe200078e00ff */
[----:B------:R-:W-:Y:S01]  /*bc20*/  ISETP.GE.U32.AND P0, PT, R17, UR4, PT ;  /* 0x0000000411007c0c */ /* 0x000fe2000bf06070 */
[----:B------:R-:W-:Y:S02]  /*bc30*/  IMAD.MOV.U32 R20, RZ, RZ, -0x1 ;  /* 0xffffffffff147424 */ /* 0x000fe400078e00ff */
[----:B------:R-:W-:Y:S01]  /*bc40*/  IMAD.MOV.U32 R6, RZ, RZ, -0x1 ;  /* 0xffffffffff067424 */ /* 0x000fe200078e00ff */
[----:B------:R-:W-:-:S13]  /*bc50*/  ISETP.GE.U32.AND.EX P0, PT, R16, UR5, PT, P0 ;  /* 0x0000000510007c0c */ /* 0x000fda000bf06100 */
[----:B------:R-:W-:Y:S05]  /*bc60*/  @P0 BRA `(.L_x_426) ;  /* 0x0000000400300947 */ /* 0x000fea0003800000 */
        /* <DEDUP_REMOVED lines=18> */
.L_x_427:
[----:B------:R-:W0:Y:S01]  /*bd90*/  LDC.64 R28, c[0x0][0x640] ;  /* 0x00019000ff1c7b82 */ /* 0x000e220000000a00 */
[-C--:B------:R-:W-:Y:S01]  /*bda0*/  SHF.R.U64 R22, R12, R20.reuse, R13 ;  /* 0x000000140c167219 */ /* 0x080fe2000000120d */
[----:B------:R-:W-:Y:S01]  /*bdb0*/  IMAD.MOV.U32 R8, RZ, RZ, R17 ;  /* 0x000000ffff087224 */ /* 0x000fe200078e0011 */
[----:B------:R-:W-:Y:S01]  /*bdc0*/  SHF.R.U32.HI R6, RZ, R20, R13 ;  /* 0x00000014ff067219 */ /* 0x000fe2000001160d */
[----:B------:R-:W-:Y:S01]  /*bdd0*/  IMAD.MOV.U32 R30, RZ, RZ, 0x1 ;  /* 0x00000001ff1e7424 */ /* 0x000fe200078e00ff */
[----:B------:R-:W-:-:S03]  /*bde0*/  IADD3 R11, P0, RZ, -R22, RZ ;  /* 0x80000016ff0b7210 */ /* 0x000fc60007f1e0ff */
        /* <DEDUP_REMOVED lines=10> */
[----:B------:R-:W-:Y:S02]  /*be90*/  ISETP.NE.AND.EX P0, PT, R29, RZ, PT, P0 ;  /* 0x000000ff1d00720c */ /* 0x000fe40003f05300 */
[----:B------:R-:W0:Y:S02]  /*bea0*/  LDC R20, c[0x0][0x600] ;  /* 0x00018000ff147b82 */ /* 0x000e240000000800 */
[-CC-:B-1----:R-:W-:Y:S01]  /*beb0*/  SHF.R.U64 R14, R8, R10.reuse, R9.reuse ;  /* 0x0000000a080e7219 */ /* 0x182fe20000001209 */
[----:B------:R-:W-:Y:S01]  /*bec0*/  IMAD.MOV.U32 R8, RZ, RZ, -0x1 ;  /* 0xffffffffff087424 */ /* 0x000fe200078e00ff */
[----:B------:R-:W-:-:S04]  /*bed0*/  SHF.R.U32.HI R9, RZ, R10, R9 ;  /* 0x0000000aff097219 */ /* 0x000fc80000011609 */
[----:B------:R-:W1:Y:S01]  /*bee0*/  LDC R26, c[0x0][0x648] ;  /* 0x00019200ff1a7b82 */ /* 0x000e620000000800 */
[-CC-:B--2---:R-:W-:Y:S02]  /*bef0*/  SHF.R.U64 R21, R14, R12.reuse, R9.reuse ;  /* 0x0000000c0e157219 */ /* 0x184fe40000001209 */
[----:B------:R-:W-:-:S05]  /*bf00*/  SHF.R.U32.HI R6, RZ, R12, R9 ;  /* 0x0000000cff067219 */ /* 0x000fca0000011609 */
[----:B------:R-:W2:Y:S01]  /*bf10*/  LDC R27, c[0x0][0x638] ;  /* 0x00018e00ff1b7b82 */ /* 0x000ea20000000800 */
[-C--:B---3--:R-:W-:Y:S02]  /*bf20*/  SHF.L.U32 R8, R8, R25.reuse, RZ ;  /* 0x0000001908087219 */ /* 0x088fe400000006ff */
[-CC-:B------:R-:W-:Y:S02]  /*bf30*/  SHF.R.U64 R23, R21, R25.reuse, R6.reuse ;  /* 0x0000001915177219 */ /* 0x180fe40000001206 */
[----:B------:R-:W-:Y:S02]  /*bf40*/  LOP3.LUT R32, RZ, R8, RZ, 0x33, !PT ;  /* 0x00000008ff207212 */ /* 0x000fe400078e33ff */
[----:B------:R-:W-:Y:S01]  /*bf50*/  SHF.R.U32.HI R9, RZ, R25, R6 ;  /* 0x00000019ff097219 */ /* 0x000fe20000011606 */
[----:B------:R-:W3:Y:S01]  /*bf60*/  LDC R31, c[0x0][0x610] ;  /* 0x00018400ff1f7b82 */ /* 0x000ee20000000800 */
[----:B------:R-:W-:Y:S01]  /*bf70*/  IMAD.MOV.U32 R8, RZ, RZ, R23 ;  /* 0x000000ffff087224 */ /* 0x000fe200078e0017 */
[----:B------:R-:W-:Y:S06]  /*bf80*/  @!P0 BRA `(.L_x_428) ;  /* 0x0000000000288947 */ /* 0x000fec0003800000 */
        /* <DEDUP_REMOVED lines=10> */
.L_x_428:
[----:B------:R-:W-:Y:S02]  /*c030*/  ISETP.NE.AND P0, PT, R2, 0x1, PT ;  /* 0x000000010200780c */ /* 0x000fe40003f05270 */
[----:B-1----:R-:W-:Y:S01]  /*c040*/  SHF.R.U64 R6, R8, R26, R9 ;  /* 0x0000001a08067219 */ /* 0x002fe20000001209 */
[----:B0-----:R-:W-:Y:S01]  /*c050*/  VIADD R9, R20, 0xffffffff ;  /* 0xffffffff14097836 */ /* 0x001fe20000000000 */
[----:B------:R-:W-:Y:S02]  /*c060*/  SHF.L.U32 R30, R30, R25, RZ ;  /* 0x000000191e1e7219 */ /* 0x000fe400000006ff */
[----:B------:R-:W-:Y:S01]  /*c070*/  LOP3.LUT R5, R21, R32, RZ, 0xc0, !PT ;  /* 0x0000002015057212 */ /* 0x000fe200078ec0ff */
[----:B------:R-:W-:-:S04]  /*c080*/  IMAD.MOV R8, RZ, RZ, -R6 ;  /* 0x000000ffff087224 */ /* 0x000fc800078e0a06 */
[----:B------:R-:W-:Y:S01]  /*c090*/  IMAD R6, R30, R6, R5 ;  /* 0x000000061e067224 */ /* 0x000fe200078e0205 */
[----:B------:R-:W-:Y:S01]  /*c0a0*/  LOP3.LUT R5, R14, R9, RZ, 0xc0, !PT ;  /* 0x000000090e057212 */ /* 0x000fe200078ec0ff */
[----:B------:R-:W-:Y:S02]  /*c0b0*/  @P0 IMAD R3, R7, R24, R4 ;  /* 0x0000001807030224 */ /* 0x000fe400078e0204 */
[----:B--2---:R-:W-:Y:S02]  /*c0c0*/  IMAD R4, R8, R27, R23 ;  /* 0x0000001b08047224 */ /* 0x004fe400078e0217 */
[----:B---3--:R-:W-:Y:S02]  /*c0d0*/  IMAD R3, R6, R31, R3 ;  /* 0x0000001f06037224 */ /* 0x008fe400078e0203 */
[----:B------:R-:W-:Y:S02]  /*c0e0*/  IMAD R4, R4, R20, R5 ;  /* 0x0000001404047224 */ /* 0x000fe400078e0205 */
[----:B------:R-:W-:-:S02]  /*c0f0*/  IMAD.MOV.U32 R8, RZ, RZ, 0x1 ;  /* 0x00000001ff087424 */ /* 0x000fc400078e00ff */
[----:B------:R-:W-:Y:S01]  /*c100*/  IMAD.MOV.U32 R6, RZ, RZ, R22 ;  /* 0x000000ffff067224 */ /* 0x000fe200078e0016 */
[----:B------:R-:W-:Y:S02]  /*c110*/  SEL R20, R4, R3, !P0 ;  /* 0x0000000304147207 */ /* 0x000fe40004000000 */
[----:B------:R-:W-:-:S07]  /*c120*/  SEL R21, R3, R4, !P0 ;  /* 0x0000000403157207 */ /* 0x000fce0004000000 */
.L_x_426:
[----:B------:R-:W-:-:S08]  /*c130*/  NOP ;  /* 0x0000000000007918 */ /* 0x000fd00000000000 */
[----:B------:R-:W0:-:S00]  /*c140*/  USETMAXREG.DEALLOC.CTAPOOL 0x28 ;  /* 0x00000028000079c8 */ /* 0x000e0000080e0500 */
[----:B0-----:R-:W-:-:S13]  /*c150*/  ISETP.NE.AND P0, PT, R0, RZ, PT ;  /* 0x000000ff0000720c */ /* 0x001fda0003f05270 */
[----:B------:R-:W-:Y:S05]  /*c160*/  @P0 EXIT ;  /* 0x000000000000094d */ /* 0x000fea0003800000 */
[----:B------:R-:W-:Y:S01]  /*c170*/  LOP3.LUT P0, RZ, R8, 0xff, RZ, 0xc0, !PT ;  /* 0x000000ff08ff7812 */ /* 0x000fe2000780c0ff */
[----:B------:R-:W-:Y:S02]  /*c180*/  IMAD.MOV.U32 R0, RZ, RZ, 0x1 ;  /* 0x00000001ff007424 */ /* 0x000fe400078e00ff */
[----:B------:R-:W-:-:S10]  /*c190*/  IMAD.MOV.U32 R3, RZ, RZ, RZ ;  /* 0x000000ffff037224 */ /* 0x000fd400078e00ff */
[----:B------:R-:W-:Y:S05]  /*c1a0*/  @!P0 BRA `(.L_x_429) ;  /* 0x0000000c004c8947 */ /* 0x000fea0003800000 */
[----:B------:R-:W0:Y:S01]  /*c1b0*/  LDC R0, c[0x0][0x28c] ;  /* 0x0000a300ff007b82 */ /* 0x000e220000000800 */
[----:B------:R-:W1:Y:S01]  /*c1c0*/  S2R R9, SR_CgaCtaId ;  /* 0x0000000000097919 */ /* 0x000e620000008800 */
[----:B------:R-:W-:Y:S01]  /*c1d0*/  ULDC UR5, c[0x0][0x658] ;  /* 0x0001960000057ab9 */ /* 0x000fe20000000800 */
[----:B------:R-:W-:Y:S01]  /*c1e0*/  UMOV UR7, 0xffffffff ;  /* 0xffffffff00077882 */ /* 0x000fe20000000000 */
[----:B------:R-:W-:Y:S01]  /*c1f0*/  ULDC UR6, c[0x0][0xc] ;  /* 0x0000030000067ab9 */ /* 0x000fe20000000800 */
[----:B------:R-:W-:Y:S01]  /*c200*/  USHF.L.U32 UR8, UR7, UR5, URZ ;  /* 0x0000000507087299 */ /* 0x000fe2000800063f */
[----:B------:R-:W-:Y:S01]  /*c210*/  IMAD.MOV.U32 R12, RZ, RZ, 0xc00 ;  /* 0x00000c00ff0c7424 */ /* 0x000fe200078e00ff */
[----:B------:R-:W-:Y:S01]  /*c220*/  UMOV UR9, 0x1 ;  /* 0x0000000100097882 */ /* 0x000fe20000000000 */
[----:B------:R-:W-:Y:S01]  /*c230*/  ULDC UR7, c[0x0][0x10] ;  /* 0x0000040000077ab9 */ /* 0x000fe20000000800 */
[----:B------:R-:W-:Y:S01]  /*c240*/  USHF.L.U32 UR18, UR9, UR5, URZ ;  /* 0x0000000509127299 */ /* 0x000fe2000800063f */
[----:B------:R-:W-:Y:S01]  /*c250*/  BSSY B0, `(.L_x_429) ;  /* 0x00000c8000007945 */ /* 0x000fe20003800000 */
[----:B------:R-:W-:Y:S01]  /*c260*/  UIMAD.WIDE.U32 UR6, UR6, UR7, URZ ;  /* 0x00000007060672a5 */ /* 0x000fe2000f8e003f */
[----:B------:R-:W-:Y:S01]  /*c270*/  IMAD.MOV.U32 R11, RZ, RZ, 0x1 ;  /* 0x00000001ff0b7424 */ /* 0x000fe200078e00ff */
[----:B------:R-:W-:Y:S01]  /*c280*/  ULDC UR5, c[0x0][0x14] ;  /* 0x0000050000057ab9 */ /* 0x000fe20000000800 */
[----:B------:R-:W-:Y:S01]  /*c290*/  LOP3.LUT R8, R19, 0x2, RZ, 0xfc, !PT ;  /* 0x0000000213087812 */ /* 0x000fe200078efcff */
[----:B------:R-:W-:-:S02]  /*c2a0*/  UIMAD.WIDE.U32 UR22, UR6, UR5, URZ ;  /* 0x00000005061672a5 */ /* 0x000fc4000f8e003f */
[----:B------:R-:W-:Y:S01]  /*c2b0*/  UIMAD UR13, UR7, UR5, URZ ;  /* 0x00000005070d72a4 */ /* 0x000fe2000f8e023f */
[----:B------:R-:W-:Y:S01]  /*c2c0*/  ULDC UR4, c[0x0][0x600] ;  /* 0x0001800000047ab9 */ /* 0x000fe20000000800 */
[----:B------:R-:W-:Y:S02]  /*c2d0*/  ULOP3.LUT UR17, URZ, UR8, URZ, 0x33, !UPT ;  /* 0x000000083f117292 */ /* 0x000fe4000f8e333f */
[----:B------:R-:W-:Y:S01]  /*c2e0*/  UIADD3 UR4, UR4, -0x1, URZ ;  /* 0xffffffff04047890 */ /* 0x000fe2000fffe03f */
[----:B0-----:R-:W-:Y:S01]  /*c2f0*/  VIADD R0, R0, 0x1f ;  /* 0x0000001f00007836 */ /* 0x001fe20000000000 */
[----:B------:R-:W-:Y:S01]  /*c300*/  UIADD3 UR13, UR23, UR13, URZ ;  /* 0x0000000d170d7290 */ /* 0x000fe2000fffe03f */
[----:B------:R-:W-:-:S03]  /*c310*/  ULDC.64 UR24, c[0x0][0x198] ;  /* 0x0000660000187ab9 */ /* 0x000fc60000000a00 */
[----:B------:R-:W-:-:S04]  /*c320*/  SHF.R.S32.HI R3, RZ, 0x1f, R0 ;  /* 0x0000001fff037819 */ /* 0x000fc80000011400 */
[----:B------:R-:W-:Y:S01]  /*c330*/  LEA.HI R3, R3, R0, RZ, 0x5 ;  /* 0x0000000003037211 */ /* 0x000fe200078f28ff */
[----:B------:R-:W-:Y:S01]  /*c340*/  IMAD.MOV.U32 R0, RZ, RZ, 0x1 ;  /* 0x00000001ff007424 */ /* 0x000fe200078e00ff */
[----:B-1----:R-:W-:Y:S02]  /*c350*/  LOP3.LUT R9, R9, 0x1, RZ, 0xc0, !PT ;  /* 0x0000000109097812 */ /* 0x002fe400078ec0ff */
[----:B------:R-:W-:Y:S01]  /*c360*/  SHF.R.S32.HI R10, RZ, 0x5, R3 ;  /* 0x00000005ff0a7819 */ /* 0x000fe20000011403 */
[----:B------:R-:W-:Y:S02]  /*c370*/  IMAD.MOV.U32 R3, RZ, RZ, RZ ;  /* 0x000000ffff037224 */ /* 0x000fe400078e00ff */
[----:B------:R-:W-:Y:S02]  /*c380*/  IMAD R12, R9, R12, 0x1b200 ;  /* 0x0001b200090c7424 */ /* 0x000fe400078e020c */
[----:B------:R-:W-:-:S07]  /*c390*/  VIADD R13, R10, 0x1 ;  /* 0x000000010a0d7836 */ /* 0x000fce0000000000 */
.L_x_440:
[----:B------:R-:W-:-:S03]  /*c3a0*/  UMOV UR5, 0xffffffff ;  /* 0xffffffff00057882 */ /* 0x000fc60000000000 */
[----:B------:R-:W-:Y:S05]  /*c3b0*/  BRA.DIV UR5, `(.L_x_430) ;  /* 0x0000001605a87947 */ /* 0x000fea000b800000 */
[----:B------:R-:W-:-:S13]  /*c3c0*/  ELECT P6, URZ, PT ;  /* 0x00000000003f782f */ /* 0x000fda00038c0000 */
.L_x_465:
[----:B------:R-:W0:Y:S01]  /*c3d0*/  LDC R4, c[0x0][0x28c] ;  /* 0x0000a300ff047b82 */ /* 0x000e220000000800 */
[----:B------:R-:W-:Y:S01]  /*c3e0*/  BSSY B1, `(.L_x_431) ;  /* 0x0000039000017945 */ /* 0x000fe20003800000 */
[----:B0-----:R-:W-:-:S13]  /*c3f0*/  ISETP.LT.OR P6, PT, R4, 0x1, !P6 ;  /* 0x000000010400780c */ /* 0x001fda00077c1670 */
[----:B------:R-:W-:Y:S05]  /*c400*/  @P6 BRA `(.L_x_432) ;  /* 0x0000000000d86947 */ /* 0x000fea0003800000 */
[----:B------:R-:W-:Y:S02]  /*c410*/  IMAD R20, R20, 0x2, R9 ;  /* 0x0000000214147824 */ /* 0x000fe400078e0209 */
[----:B------:R-:W-:Y:S02]  /*c420*/  IMAD R21, R21, 0xc0, RZ ;  /* 0x000000c015157824 */ /* 0x000fe400078e02ff */
[----:B------:R-:W-:Y:S02]  /*c430*/  IMAD.MOV.U32 R24, RZ, RZ, RZ ;  /* 0x000000ffff187224 */ /* 0x000fe400078e00ff */
[----:B------:R-:W-:Y:S02]  /*c440*/  IMAD.MOV.U32 R4, RZ, RZ, R13 ;  /* 0x000000ffff047224 */ /* 0x000fe400078e000d */
[----:B------:R-:W-:Y:S02]  /*c450*/  IMAD.MOV.U32 R5, RZ, RZ, R0 ;  /* 0x000000ffff057224 */ /* 0x000fe400078e0000 */
[----:B------:R-:W-:-:S02]  /*c460*/  IMAD.MOV.U32 R7, RZ, RZ, R3 ;  /* 0x000000ffff077224 */ /* 0x000fc400078e0003 */
[----:B------:R-:W-:-:S07]  /*c470*/  IMAD R20, R20, 0x60, RZ ;  /* 0x0000006014147824 */ /* 0x000fce00078e02ff */
.L_x_435:
[----:B------:R-:W0:Y:S01]  /*c480*/  S2R R15, SR_CgaCtaId ;  /* 0x00000000000f7919 */ /* 0x000e220000008800 */
[----:B------:R-:W-:Y:S02]  /*c490*/  MOV R14, 0x400 ;  /* 0x00000400000e7802 */ /* 0x000fe40000000f00 */
[----:B------:R-:W-:Y:S02]  /*c4a0*/  LOP3.LUT P1, RZ, R18, 0x7f, RZ, 0xc0, !PT ;  /* 0x0000007f12ff7812 */ /* 0x000fe4000782c0ff */
[----:B0-----:R-:W-:Y:S02]  /*c4b0*/  LEA R22, R15, R14, 0x18 ;  /* 0x0000000e0f167211 */ /* 0x001fe400078ec0ff */
[----:B------:R-:W-:-:S09]  /*c4c0*/  SHF.L.U32 R14, R5, 0x1f, RZ ;  /* 0x0000001f050e7819 */ /* 0x000fd200000006ff */
[----:B------:R-:W0:Y:S01]  /*c4d0*/  @!P1 LDC R15, c[0x0][0x500] ;  /* 0x00014000ff0f9b82 */ /* 0x000e220000000800 */
[----:B------:R-:W-:-:S04]  /*c4e0*/  IMAD R23, R7, 0x8, R22 ;  /* 0x0000000807177824 */ /* 0x000fc800078e0216 */
[----:B------:R-:W1:Y:S02]  /*c4f0*/  SYNCS.PHASECHK.TRANS64.TRYWAIT P0, [R23+URZ+0x90], R14 ;  /* 0x0000900e170075a7 */ /* 0x000e64000800017f */
[----:B-1----:R-:W-:Y:S05]  /*c500*/  @!P0 BRA `(.L_x_433) ;  /* 0x0000001400748947 */ /* 0x002fea0003800000 */
.L_x_466:
[----:B-1----:R-:W-:Y:S01]  /*c510*/  PRMT R14, R8, 0x9910, RZ ;  /* 0x00009910080e7816 */ /* 0x002fe200000000ff */
[----:B0-----:R0:W-:Y:S03]  /*c520*/  @!P1 SYNCS.ARRIVE.TRANS64 RZ, [R23+URZ], R15 ;  /* 0x0000000f17ff99a7 */ /* 0x0011e6000800003f */
[----:B------:R-:W-:-:S13]  /*c530*/  ISETP.NE.AND P0, PT, R14, 0x2, PT ;  /* 0x000000020e00780c */ /* 0x000fda0003f05270 */
[----:B0-----:R-:W-:Y:S05]  /*c540*/  @P0 BRA `(.L_x_434) ;  /* 0x0000000000040947 */ /* 0x001fea0003800000 */
[----:B------:R-:W-:Y:S01]  /*c550*/  BPT.TRAP 0x1 ;  /* 0x000000040000795c */ /* 0x000fe20000300000 */
.L_x_434:
[----:B------:R-:W-:Y:S01]  /*c560*/  IMAD R14, R7, 0x1800, R22 ;  /* 0x00001800070e7824 */ /* 0x000fe200078e0216 */
[----:B------:R-:W-:Y:S01]  /*c570*/  R2UR UR19, R22 ;  /* 0x00000000161372ca */ /* 0x000fe200000e0000 */
[----:B------:R-:W-:Y:S01]  /*c580*/  VIADD R4, R4, 0xffffffff ;  /* 0xffffffff04047836 */ /* 0x000fe20000000000 */
[----:B------:R-:W-:Y:S01]  /*c590*/  R2UR UR9, R23 ;  /* 0x00000000170972ca */ /* 0x000fe200000e0000 */
[----:B------:R-:W-:Y:S01]  /*c5a0*/  UIADD3 UR6, UP0, UR24, 0xf0, URZ ;  /* 0x000000f018067890 */ /* 0x000fe2000ff1e03f */
[----:B------:R-:W-:Y:S01]  /*c5b0*/  R2UR UR5, R14 ;  /* 0x000000000e0572ca */ /* 0x000fe200000e0000 */
[----:B------:R-:W-:Y:S01]  /*c5c0*/  IMAD R14, R7, 0x1800, R12 ;  /* 0x00001800070e7824 */ /* 0x000fe200078e020c */
[----:B------:R-:W-:Y:S01]  /*c5d0*/  R2UR UR11, R21 ;  /* 0x00000000150b72ca */ /* 0x000fe200000e0000 */
[----:B------:R-:W-:Y:S01]  /*c5e0*/  UIADD3 UR26, UP1, UR24, 0x1f0, URZ ;  /* 0x000001f0181a7890 */ /* 0x000fe2000ff3e03f */
[----:B------:R-:W-:Y:S01]  /*c5f0*/  R2UR UR10, R24 ;  /* 0x00000000180a72ca */ /* 0x000fe200000e0000 */
[----:B------:R-:W-:Y:S01]  /*c600*/  UIADD3.X UR7, URZ, UR25, URZ, UP0, !UPT ;  /* 0x000000193f077290 */ /* 0x000fe200087fe43f */
[----:B------:R-:W-:Y:S01]  /*c610*/  R2UR UR8, R14 ;  /* 0x000000000e0872ca */ /* 0x000fe200000e0000 */
[----:B------:R-:W-:Y:S01]  /*c620*/  VIADD R7, R7, 0x1 ;  /* 0x0000000107077836 */ /* 0x000fe20000000000 */
[----:B------:R-:W-:Y:S01]  /*c630*/  R2UR UR12, R6 ;  /* 0x00000000060c72ca */ /* 0x000fe200000e0000 */
[----:B------:R-:W-:Y:S01]  /*c640*/  UIADD3.X UR27, URZ, UR25, URZ, UP1, !UPT ;  /* 0x000000193f1b7290 */ /* 0x000fe20008ffe43f */
[----:B------:R-:W-:Y:S01]  /*c650*/  R2UR UR20, R20 ;  /* 0x00000000141472ca */ /* 0x000fe200000e0000 */
[----:B------:R-:W-:Y:S01]  /*c660*/  UMOV UR14, 0x0 ;  /* 0x00000000000e7882 */ /* 0x000fe20000000000 */
[----:B------:R-:W-:Y:S01]  /*c670*/  ISETP.GT.AND P1, PT, R4, 0x1, PT ;  /* 0x000000010400780c */ /* 0x000fe20003f24270 */
[----:B------:R-:W-:Y:S01]  /*c680*/  UIADD3 UR16, UR5, 0x200, URZ ;  /* 0x0000020005107890 */ /* 0x000fe2000fffe03f */
[C---:B------:R-:W-:Y:S01]  /*c690*/  ISETP.NE.AND P0, PT, R7.reuse, 0x12, PT ;  /* 0x000000120700780c */ /* 0x040fe20003f05270 */
[----:B------:R-:W-:Y:S01]  /*c6a0*/  UMOV UR15, 0x10000000 ;  /* 0x10000000000f7882 */ /* 0x000fe20000000000 */
[----:B------:R-:W-:Y:S01]  /*c6b0*/  UMOV UR21, 0x30000 ;  /* 0x0003000000157882 */ /* 0x000fe20000000000 */
[----:B------:R-:W-:Y:S01]  /*c6c0*/  VIADD R24, R24, 0x20 ;  /* 0x0000002018187836 */ /* 0x000fe20000000000 */
[----:B------:R-:W-:Y:S01]  /*c6d0*/  SEL R14, RZ, 0x1, P0 ;  /* 0x00000001ff0e7807 */ /* 0x000fe20000000000 */
[----:B------:R-:W-:Y:S01]  /*c6e0*/  UIADD3 UR5, UR19, UR8, URZ ;  /* 0x0000000813057290 */ /* 0x000fe2000fffe03f */
[----:B------:R-:W-:-:S02]  /*c6f0*/  SEL R7, R7, RZ, P0 ;  /* 0x000000ff07077207 */ /* 0x000fc40000000000 */
[----:B------:R-:W-:Y:S01]  /*c700*/  UMOV UR8, UR16 ;  /* 0x0000001000087c82 */ /* 0x000fe20008000000 */
[----:B------:R-:W-:Y:S01]  /*c710*/  LOP3.LUT R5, R5, R14, RZ, 0x3c, !PT ;  /* 0x0000000e05057212 */ /* 0x000fe200078e3cff */
[----:B------:R0:W-:Y:S02]  /*c720*/  UTMALDG.3D [UR8], [UR6], desc[UR14] ;  /* 0x00000e08060075b4 */ /* 0x0001e40008011000 */
[----:B0-----:R-:W-:Y:S01]  /*c730*/  UMOV UR11, UR20 ;  /* 0x00000014000b7c82 */ /* 0x001fe20008000000 */
[----:B------:R-:W-:Y:S02]  /*c740*/  UMOV UR8, UR5 ;  /* 0x0000000500087c82 */ /* 0x000fe40008000000 */
[----:B------:R0:W-:Y:S02]  /*c750*/  UTMALDG.3D.MULTICAST [UR8], [UR26], UR21, desc[UR14] ;  /* 0x00000e081a0073b4 */ /* 0x0001e40008011815 */
[----:B0-----:R-:W-:Y:S05]  /*c760*/  @P1 BRA `(.L_x_435) ;  /* 0xfffffffc00441947 */ /* 0x001fea000383ffff */
.L_x_432:
[----:B------:R-:W-:Y:S05]  /*c770*/  BSYNC B1 ;  /* 0x0000000000017941 */ /* 0x000fea0003800000 */
.L_x_431:
[----:B------:R-:W-:Y:S01]  /*c780*/  LOP3.LUT P1, RZ, R11, 0xff, RZ, 0xc0, !PT ;  /* 0x000000ff0bff7812 */ /* 0x000fe2000782c0ff */
[C---:B------:R-:W-:Y:S01]  /*c790*/  IMAD.IADD R6, R10.reuse, 0x1, R3 ;  /* 0x000000010a067824 */ /* 0x040fe200078e0203 */
[----:B------:R-:W-:Y:S01]  /*c7a0*/  ULDC.64 UR6, c[0x0][0x650] ;  /* 0x0001940000067ab9 */ /* 0x000fe20000000a00 */
[----:B------:R-:W-:Y:S01]  /*c7b0*/  ISETP.GE.U32.AND P2, PT, R10, 0x12, PT ;  /* 0x000000120a00780c */ /* 0x000fe20003f46070 */
[----:B------:R-:W-:Y:S01]  /*c7c0*/  BSSY B1, `(.L_x_436) ;  /* 0x000006e000017945 */ /* 0x000fe20003800000 */
[----:B------:R-:W-:Y:S01]  /*c7d0*/  IMAD.MOV.U32 R21, RZ, RZ, -0x1 ;  /* 0xffffffffff157424 */ /* 0x000fe200078e00ff */
[----:B------:R-:W-:Y:S01]  /*c7e0*/  ISETP.GT.U32.AND P0, PT, R6, 0x11, PT ;  /* 0x000000110600780c */ /* 0x000fe20003f04070 */
[----:B------:R-:W-:Y:S01]  /*c7f0*/  IMAD.MOV.U32 R20, RZ, RZ, -0x1 ;  /* 0xffffffffff147424 */ /* 0x000fe200078e00ff */
[----:B------:R-:W-:Y:S02]  /*c800*/  PRMT R11, RZ, 0x7610, R11 ;  /* 0x00007610ff0b7816 */ /* 0x000fe4000000000b */
[----:B------:R-:W-:-:S03]  /*c810*/  ISETP.LT.U32.AND P0, PT, R10, 0x12, P0 ;  /* 0x000000120a00780c */ /* 0x000fc60000701070 */
[----:B------:R-:W0:Y:S01]  /*c820*/  @P1 S2R R5, SR_CgaCtaId ;  /* 0x0000000000051919 */ /* 0x000e220000008800 */
[----:B------:R-:W-:-:S04]  /*c830*/  @P1 MOV R4, 0x400 ;  /* 0x0000040000041802 */ /* 0x000fc80000000f00 */
[----:B0-----:R-:W-:Y:S01]  /*c840*/  @P1 LEA R3, R5, R4, 0x18 ;  /* 0x0000000405031211 */ /* 0x001fe200078ec0ff */
[----:B------:R-:W-:-:S03]  /*c850*/  IMAD.WIDE.U32 R4, R6, 0x38e38e39, RZ ;  /* 0x38e38e3906047825 */ /* 0x000fc600078e00ff */
[----:B------:R0:W-:Y:S01]  /*c860*/  @P1 SYNCS.ARRIVE.TRANS64.A1T0 RZ, [R3+URZ+0x138], RZ ;  /* 0x000138ff03ff19a7 */ /* 0x0001e2000810003f */
[----:B------:R-:W-:Y:S02]  /*c870*/  IADD3 R17, P1, R17, UR22, RZ ;  /* 0x0000001611117c10 */ /* 0x000fe4000ff3e0ff */
[----:B------:R-:W-:Y:S02]  /*c880*/  SHF.R.U32.HI R5, RZ, 0x2, R5 ;  /* 0x00000002ff057819 */ /* 0x000fe40000011605 */
[----:B------:R-:W-:Y:S02]  /*c890*/  IADD3.X R16, R16, UR13, RZ, P1, !PT ;  /* 0x0000000d10107c10 */ /* 0x000fe40008ffe4ff */
[----:B------:R-:W-:Y:S02]  /*c8a0*/  PRMT R4, RZ, 0x7610, R4 ;  /* 0x00007610ff047816 */ /* 0x000fe40000000004 */
[----:B0-----:R-:W-:Y:S02]  /*c8b0*/  SEL R3, RZ, 0x1, !P0 ;  /* 0x00000001ff037807 */ /* 0x001fe40004000000 */
[----:B------:R-:W-:-:S02]  /*c8c0*/  ISETP.GE.U32.AND P0, PT, R17, UR6, PT ;  /* 0x0000000611007c0c */ /* 0x000fc4000bf06070 */
[----:B------:R-:W-:Y:S01]  /*c8d0*/  LOP3.LUT R0, R0, R3, RZ, 0x3c, !PT ;  /* 0x0000000300007212 */ /* 0x000fe200078e3cff */
[----:B------:R-:W-:Y:S01]  /*c8e0*/  IMAD R3, R5, -0x12, R6 ;  /* 0xffffffee05037824 */ /* 0x000fe200078e0206 */
[----:B------:R-:W-:Y:S01]  /*c8f0*/  ISETP.GE.U32.AND.EX P0, PT, R16, UR7, PT, P0 ;  /* 0x0000000710007c0c */ /* 0x000fe2000bf06100 */
[----:B------:R-:W-:Y:S01]  /*c900*/  IMAD.MOV.U32 R6, RZ, RZ, -0x1 ;  /* 0xffffffffff067424 */ /* 0x000fe200078e00ff */
[----:B------:R-:W-:-:S11]  /*c910*/  @P2 LOP3.LUT R0, R0, 0x1, R5, 0x78, !PT ;  /* 0x0000000100002812 */ /* 0x000fd600078e7805 */
[----:B------:R-:W-:Y:S05]  /*c920*/  @P0 BRA `(.L_x_437) ;  /* 0x00000004005c0947 */ /* 0x000fea0003800000 */
[----:B------:R-:W0:Y:S01]  /*c930*/  S2R R15, SR_CTAID.X ;  /* 0x00000000000f7919 */ /* 0x000e220000002500 */
[----:B------:R-:W-:Y:S01]  /*c940*/  ULDC.64 UR6, c[0x0][0x628] ;  /* 0x00018a0000067ab9 */ /* 0x000fe20000000a00 */
[----:B------:R-:W-:Y:S01]  /*c950*/  ULDC UR8, c[0x0][0x630] ;  /* 0x00018c0000087ab9 */ /* 0x000fe20000000800 */
[----:B------:R-:W-:Y:S01]  /*c960*/  ISETP.NE.U32.AND P0, PT, RZ, UR6, PT ;  /* 0x00000006ff007c0c */ /* 0x000fe2000bf05070 */
[----:B------:R-:W1:Y:S01]  /*c970*/  S2R R20, SR_CTAID.Y ;  /* 0x0000000000147919 */ /* 0x000e620000002600 */
[----:B------:R-:W-:Y:S01]  /*c980*/  ULDC UR9, c[0x0][0x150] ;  /* 0x0000540000097ab9 */ /* 0x000fe20000000800 */
[----:B------:R-:W-:Y:S01]  /*c990*/  IMAD.MOV.U32 R4, RZ, RZ, R17 ;  /* 0x000000ffff047224 */ /* 0x000fe200078e0011 */
[----:B------:R-:W-:Y:S01]  /*c9a0*/  ISETP.NE.AND.EX P0, PT, RZ, UR7, PT, P0 ;  /* 0x00000007ff007c0c */ /* 0x000fe2000bf05300 */
[----:B------:R-:W-:Y:S01]  /*c9b0*/  IMAD.MOV.U32 R5, RZ, RZ, R16 ;  /* 0x000000ffff057224 */ /* 0x000fe200078e0010 */
[----:B0-----:R-:W-:-:S11]  /*c9c0*/  I2FP.F32.U32 R22, R15 ;  /* 0x0000000f00167245 */ /* 0x001fd60000201000 */
[----:B------:R-:W-:Y:S05]  /*c9d0*/  @!P0 BRA `(.L_x_438) ;  /* 0x0000000000288947 */ /* 0x000fea0003800000 */
[----:B------:R-:W-:Y:S02]  /*c9e0*/  ULDC UR5, c[0x0][0x634] ;  /* 0x00018d0000057ab9 */ /* 0x000fe40000000800 */
[----:B------:R-:W-:-:S05]  /*c9f0*/  IADD3 R5, P0, R17, UR5, RZ ;  /* 0x0000000511057c10 */ /* 0x000fca000ff1e0ff */
[----:B------:R-:W-:-:S04]  /*ca00*/  IMAD.X R21, RZ, RZ, R16, P0 ;  /* 0x000000ffff157224 */ /* 0x000fc800000e0610 */
[----:B------:R-:W-:-:S04]  /*ca10*/  IMAD.WIDE.U32 R6, R21, UR6, RZ ;  /* 0x0000000615067c25 */ /* 0x000fc8000f8e00ff */
[----:B------:R-:W-:-:S04]  /*ca20*/  IMAD.WIDE.U32 R6, P0, R5, UR7, R6 ;  /* 0x0000000705067c25 */ /* 0x000fc8000f800006 */
[----:B------:R-:W-:-:S04]  /*ca30*/  IMAD.WIDE.U32 R4, R5, UR6, RZ ;  /* 0x0000000605047c25 */ /* 0x000fc8000f8e00ff */
[----:B------:R-:W-:Y:S01]  /*ca40*/  IMAD.MOV.U32 R4, RZ, RZ, R7 ;  /* 0x000000ffff047224 */ /* 0x000fe200078e0007 */
[----:B------:R-:W-:Y:S01]  /*ca50*/  IADD3 RZ, P1, R5, R6, RZ ;  /* 0x0000000605ff7210 */ /* 0x000fe20007f3e0ff */
[----:B------:R-:W-:-:S04]  /*ca60*/  IMAD.X R5, RZ, RZ, RZ, P0 ;  /* 0x000000ffff057224 */ /* 0x000fc800000e06ff */
[----:B------:R-:W-:-:S08]  /*ca70*/  IMAD.WIDE.U32.X R4, R21, UR7, R4, P1 ;  /* 0x0000000715047c25 */ /* 0x000fd000088e0404 */
.L_x_438:
[--C-:B------:R-:W-:Y:S01]  /*ca80*/  SHF.R.U64 R14, R4, UR8, R5.reuse ;  /* 0x00000008040e7c19 */ /* 0x100fe20008001205 */
[----:B------:R-:W-:Y:S01]  /*ca90*/  FMUL R22, R22, UR9 ;  /* 0x0000000916167c20 */ /* 0x000fe20008400000 */
[----:B------:R-:W-:Y:S01]  /*caa0*/  SHF.R.U32.HI R4, RZ, UR8, R5 ;  /* 0x00000008ff047c19 */ /* 0x000fe20008011605 */
[----:B------:R-:W0:Y:S01]  /*cab0*/  LDC R6, c[0x0][0x144] ;  /* 0x00005100ff067b82 */ /* 0x000e220000000800 */
[----:B------:R-:W-:Y:S01]  /*cac0*/  IADD3 R21, P0, RZ, -R14, RZ ;  /* 0x8000000eff157210 */ /* 0x000fe20007f1e0ff */
[----:B------:R-:W-:Y:S01]  /*cad0*/  ULDC.64 UR6, c[0x0][0x620] ;  /* 0x0001880000067ab9 */ /* 0x000fe20000000a00 */
[----:B-1----:R-:W-:Y:S01]  /*cae0*/  I2FP.F32.U32 R5, R20 ;  /* 0x0000001400057245 */ /* 0x002fe20000201000 */
[----:B------:R-:W-:Y:S01]  /*caf0*/  ULDC UR5, c[0x0][0x154] ;  /* 0x0000550000057ab9 */ /* 0x000fe20000000800 */
[----:B------:R-:W1:Y:S01]  /*cb00*/  F2I.U32.TRUNC.NTZ R22, R22 ;  /* 0x0000001600167305 */ /* 0x000e62000020f000 */
[----:B------:R-:W-:Y:S01]  /*cb10*/  IMAD.X R4, RZ, RZ, ~R4, P0 ;  /* 0x000000ffff047224 */ /* 0x000fe200000e0e04 */
[----:B------:R-:W-:Y:S01]  /*cb20*/  ISETP.NE.AND P2, PT, R2, 0x1, PT ;  /* 0x000000010200780c */ /* 0x000fe20003f45270 */
[----:B------:R-:W-:Y:S01]  /*cb30*/  FMUL R23, R5, UR5 ;  /* 0x0000000505177c20 */ /* 0x000fe20008400000 */
[----:B------:R-:W2:Y:S01]  /*cb40*/  LDC R25, c[0x0][0x148] ;  /* 0x00005200ff197b82 */ /* 0x000ea20000000800 */
[----:B------:R-:W-:Y:S01]  /*cb50*/  IMAD R4, R4, UR6, RZ ;  /* 0x0000000604047c24 */ /* 0x000fe2000f8e02ff */
[----:B------:R-:W-:Y:S01]  /*cb60*/  ULDC UR5, c[0x0][0x618] ;  /* 0x0001860000057ab9 */ /* 0x000fe20000000800 */
[----:B------:R-:W-:-:S02]  /*cb70*/  IMAD.MOV.U32 R5, RZ, RZ, R16 ;  /* 0x000000ffff057224 */ /* 0x000fc400078e0010 */
[----:B------:R-:W-:Y:S01]  /*cb80*/  IMAD R7, R21, UR7, R4 ;  /* 0x0000000715077c24 */ /* 0x000fe2000f8e0204 */
[----:B------:R-:W3:Y:S01]  /*cb90*/  F2I.U32.TRUNC.NTZ R23, R23 ;  /* 0x0000001700177305 */ /* 0x000ee2000020f000 */
[----:B------:R-:W-:-:S04]  /*cba0*/  IMAD.MOV.U32 R4, RZ, RZ, R17 ;  /* 0x000000ffff047224 */ /* 0x000fc800078e0011 */
[----:B------:R-:W-:Y:S01]  /*cbb0*/  IMAD.WIDE.U32 R4, R21, UR6, R4 ;  /* 0x0000000615047c25 */ /* 0x000fe2000f8e0004 */
[----:B------:R-:W-:Y:S02]  /*cbc0*/  ULDC.64 UR6, c[0x0][0x640] ;  /* 0x0001900000067ab9 */ /* 0x000fe40000000a00 */
[----:B------:R-:W-:Y:S01]  /*cbd0*/  ISETP.NE.U32.AND P0, PT, RZ, UR6, PT ;  /* 0x00000006ff007c0c */ /* 0x000fe2000bf05070 */
[----:B------:R-:W-:Y:S02]  /*cbe0*/  IMAD.IADD R5, R5, 0x1, R7 ;  /* 0x0000000105057824 */ /* 0x000fe400078e0207 */
[----:B-1----:R-:W-:Y:S01]  /*cbf0*/  IMAD.MOV R22, RZ, RZ, -R22 ;  /* 0x000000ffff167224 */ /* 0x002fe200078e0a16 */
[----:B------:R-:W-:Y:S02]  /*cc00*/  ISETP.NE.AND.EX P0, PT, RZ, UR7, PT, P0 ;  /* 0x00000007ff007c0c */ /* 0x000fe4000bf05300 */
[----:B------:R-:W-:Y:S01]  /*cc10*/  SHF.R.U64 R21, R4, UR5, R5 ;  /* 0x0000000504157c19 */ /* 0x000fe20008001205 */
[----:B0-----:R-:W-:Y:S01]  /*cc20*/  IMAD R15, R6, R22, R15 ;  /* 0x00000016060f7224 */ /* 0x001fe200078e020f */
[----:B------:R-:W-:Y:S01]  /*cc30*/  SHF.R.U32.HI R4, RZ, UR5, R5 ;  /* 0x00000005ff047c19 */ /* 0x000fe20008011605 */
[----:B------:R-:W-:Y:S01]  /*cc40*/  ULDC UR5, c[0x0][0x608] ;  /* 0x0001820000057ab9 */ /* 0x000fe20000000800 */
[----:B---3--:R-:W-:-:S02]  /*cc50*/  IMAD.MOV R6, RZ, RZ, -R23 ;  /* 0x000000ffff067224 */ /* 0x008fc400078e0a17 */
[--C-:B------:R-:W-:Y:S02]  /*cc60*/  SHF.R.U64 R22, R21, UR5, R4.reuse ;  /* 0x0000000515167c19 */ /* 0x100fe40008001204 */
[----:B------:R-:W-:Y:S01]  /*cc70*/  SHF.R.U32.HI R5, RZ, UR5, R4 ;  /* 0x00000005ff057c19 */ /* 0x000fe20008011604 */
[----:B------:R-:W-:Y:S01]  /*cc80*/  ULDC UR5, c[0x0][0x658] ;  /* 0x0001960000057ab9 */ /* 0x000fe20000000800 */
[----:B--2---:R-:W-:Y:S02]  /*cc90*/  @P2 IMAD R15, R25, R6, R20 ;  /* 0x00000006190f2224 */ /* 0x004fe400078e0214 */
[--C-:B------:R-:W-:Y:S02]  /*cca0*/  SHF.R.U64 R20, R22, UR5, R5.reuse ;  /* 0x0000000516147c19 */ /* 0x100fe40008001205 */
[----:B------:R-:W-:-:S03]  /*ccb0*/  SHF.R.U32.HI R23, RZ, UR5, R5 ;  /* 0x00000005ff177c19 */ /* 0x000fc60008011605 */
[----:B------:R-:W-:Y:S02]  /*ccc0*/  IMAD.MOV.U32 R6, RZ, RZ, R20 ;  /* 0x000000ffff067224 */ /* 0x000fe400078e0014 */
[----:B------:R-:W-:Y:S01]  /*ccd0*/  IMAD.MOV.U32 R5, RZ, RZ, R23 ;  /* 0x000000ffff057224 */ /* 0x000fe200078e0017 */
[----:B------:R-:W-:Y:S06]  /*cce0*/  @!P0 BRA `(.L_x_439) ;  /* 0x00000000002c8947 */ /* 0x000fec0003800000 */
        /* <DEDUP_REMOVED lines=9> */
[----:B------:R-:W-:-:S04]  /*cd80*/  IMAD.WIDE.U32.X R4, R23, UR7, R4, P1 ;  /* 0x0000000717047c25 */ /* 0x000fc800088e0404 */
[----:B------:R-:W-:-:S07]  /*cd90*/  IMAD.MOV.U32 R6, RZ, RZ, R4 ;  /* 0x000000ffff067224 */ /* 0x000fce00078e0004 */
.L_x_439:
[----:B------:R-:W-:Y:S01]  /*cda0*/  ULDC UR5, c[0x0][0x648] ;  /* 0x0001920000057ab9 */ /* 0x000fe20000000800 */
[----:B------:R-:W-:Y:S01]  /*cdb0*/  LOP3.LUT R4, R22, UR17, RZ, 0xc0, !PT ;  /* 0x0000001116047c12 */ /* 0x000fe2000f8ec0ff */
[----:B------:R-:W-:Y:S01]  /*cdc0*/  ULDC UR6, c[0x0][0x610] ;  /* 0x0001840000067ab9 */ /* 0x000fe20000000800 */
[----:B------:R-:W-:Y:S01]  /*cdd0*/  SHF.R.U64 R5, R6, UR5, R5 ;  /* 0x0000000506057c19 */ /* 0x000fe20008001205 */
[----:B------:R-:W-:Y:S01]  /*cde0*/  ULDC UR5, c[0x0][0x638] ;  /* 0x00018e0000057ab9 */ /* 0x000fe20000000800 */
[----:B------:R-:W-:-:S03]  /*cdf0*/  LOP3.LUT R21, R21, UR4, RZ, 0xc0, !PT ;  /* 0x0000000415157c12 */ /* 0x000fc6000f8ec0ff */
[----:B------:R-:W-:Y:S02]  /*ce00*/  IMAD.MOV R7, RZ, RZ, -R5 ;  /* 0x000000ffff077224 */ /* 0x000fe400078e0a05 */
[----:B------:R-:W-:Y:S02]  /*ce10*/  IMAD R4, R5, UR18, R4 ;  /* 0x0000001205047c24 */ /* 0x000fe4000f8e0204 */
[----:B------:R-:W-:Y:S01]  /*ce20*/  IMAD R20, R7, UR5, R20 ;  /* 0x0000000507147c24 */ /* 0x000fe2000f8e0214 */
[----:B------:R-:W-:Y:S01]  /*ce30*/  ULDC UR5, c[0x0][0x600] ;  /* 0x0001800000057ab9 */ /* 0x000fe20000000800 */
[----:B------:R-:W-:Y:S02]  /*ce40*/  IMAD R15, R4, UR6, R15 ;  /* 0x00000006040f7c24 */ /* 0x000fe4000f8e020f */
[----:B------:R-:W-:Y:S02]  /*ce50*/  IMAD R6, R20, UR5, R21 ;  /* 0x0000000514067c24 */ /* 0x000fe4000f8e0215 */
[----:B------:R-:W-:-:S03]  /*ce60*/  IMAD.MOV.U32 R4, RZ, RZ, 0x1 ;  /* 0x00000001ff047424 */ /* 0x000fc600078e00ff */
[----:B------:R-:W-:Y:S02]  /*ce70*/  SEL R20, R6, R15, !P2 ;  /* 0x0000000f06147207 */ /* 0x000fe40005000000 */
[----:B------:R-:W-:Y:S01]  /*ce80*/  SEL R21, R15, R6, !P2 ;  /* 0x000000060f157207 */ /* 0x000fe20005000000 */
[----:B------:R-:W-:-:S07]  /*ce90*/  IMAD.MOV.U32 R6, RZ, RZ, R14 ;  /* 0x000000ffff067224 */ /* 0x000fce00078e000e */
.L_x_437:
[----:B------:R-:W-:Y:S05]  /*cea0*/  BSYNC B1 ;  /* 0x0000000000017941 */ /* 0x000fea0003800000 */
.L_x_436:
[----:B------:R-:W-:-:S13]  /*ceb0*/  LOP3.LUT P0, RZ, R4, 0xff, RZ, 0xc0, !PT ;  /* 0x000000ff04ff7812 */ /* 0x000fda000780c0ff */
[----:B------:R-:W-:Y:S05]  /*cec0*/  @P0 BRA `(.L_x_440) ;  /* 0xfffffff400340947 */ /* 0x000fea000383ffff */
[----:B------:R-:W-:Y:S05]  /*ced0*/  BSYNC B0 ;  /* 0x0000000000007941 */ /* 0x000fea0003800000 */
.L_x_429:
[----:B------:R-:W-:-:S03]  /*cee0*/  UMOV UR5, 0xffffffff ;  /* 0xffffffff00057882 */ /* 0x000fc60000000000 */
[----:B------:R-:W-:Y:S05]  /*cef0*/  BRA.DIV UR5, `(.L_x_441) ;  /* 0x0000000e050c7947 */ /* 0x000fea000b800000 */
[----:B------:R-:W-:-:S13]  /*cf00*/  ELECT P6, URZ, PT ;  /* 0x00000000003f782f */ /* 0x000fda00038c0000 */
.L_x_469:
[----:B------:R-:W-:Y:S04]  /*cf10*/  BSSY B0, `(.L_x_442) ;  /* 0x00000a9000007945 */ /* 0x000fe80003800000 */
[----:B------:R-:W-:Y:S05]  /*cf20*/  @!P6 BRA `(.L_x_443) ;  /* 0x00000008009ce947 */ /* 0x000fea0003800000 */
[----:B------:R-:W-:-:S04]  /*cf30*/  LOP3.LUT R19, R19, 0x2, RZ, 0xfc, !PT ;  /* 0x0000000213137812 */ /* 0x000fc800078efcff */
[----:B------:R-:W-:-:S13]  /*cf40*/  ISETP.NE.AND P0, PT, R19, 0x3, PT ;  /* 0x000000031300780c */ /* 0x000fda0003f05270 */
[----:B------:R-:W-:Y:S05]  /*cf50*/  @!P0 BRA `(.L_x_444) ;  /* 0x0000000000048947 */ /* 0x000fea0003800000 */
[----:B------:R-:W-:Y:S01]  /*cf60*/  BPT.TRAP 0x1 ;  /* 0x000000040000795c */ /* 0x000fe20000300000 */
.L_x_444:
[----:B------:R-:W0:Y:S01]  /*cf70*/  S2R R5, SR_CgaCtaId ;  /* 0x0000000000057919 */ /* 0x000e220000008800 */
[----:B------:R-:W-:Y:S02]  /*cf80*/  MOV R2, 0x400 ;  /* 0x0000040000027802 */ /* 0x000fe40000000f00 */
[----:B------:R-:W-:Y:S02]  /*cf90*/  SHF.L.U32 R4, R0, 0x1f, RZ ;  /* 0x0000001f00047819 */ /* 0x000fe400000006ff */
[----:B0-----:R-:W-:-:S05]  /*cfa0*/  LEA R2, R5, R2, 0x18 ;  /* 0x0000000205027211 */ /* 0x001fca00078ec0ff */
[----:B------:R-:W-:-:S04]  /*cfb0*/  VIADD R2, R2, 0x90 ;  /* 0x0000009002027836 */ /* 0x000fc80000000000 */
[C---:B------:R-:W-:Y:S02]  /*cfc0*/  IMAD R7, R3.reuse, 0x8, R2 ;  /* 0x0000000803077824 */ /* 0x040fe400078e0202 */
[----:B------:R-:W-:Y:S02]  /*cfd0*/  VIADD R3, R3, 0x1 ;  /* 0x0000000103037836 */ /* 0x000fe40000000000 */
[----:B------:R-:W0:Y:S03]  /*cfe0*/  SYNCS.PHASECHK.TRANS64.TRYWAIT P0, [R7+URZ], R4 ;  /* 0x00000004070075a7 */ /* 0x000e26000800017f */
[----:B------:R-:W-:-:S04]  /*cff0*/  ISETP.NE.AND P1, PT, R3, 0x12, PT ;  /* 0x000000120300780c */ /* 0x000fc80003f25270 */
[----:B------:R-:W-:Y:S02]  /*d000*/  SEL R5, RZ, 0x1, P1 ;  /* 0x00000001ff057807 */ /* 0x000fe40000800000 */
[----:B------:R-:W-:Y:S02]  /*d010*/  SEL R3, R3, RZ, P1 ;  /* 0x000000ff03037207 */ /* 0x000fe40000800000 */
[----:B------:R-:W-:-:S03]  /*d020*/  LOP3.LUT R6, R0, R5, RZ, 0x3c, !PT ;  /* 0x0000000500067212 */ /* 0x000fc600078e3cff */
[----:B------:R-:W-:Y:S01]  /*d030*/  IMAD R8, R3, 0x8, R2 ;  /* 0x0000000803087824 */ /* 0x000fe200078e0202 */
[----:B------:R-:W-:Y:S01]  /*d040*/  SHF.L.U32 R5, R6, 0x1f, RZ ;  /* 0x0000001f06057819 */ /* 0x000fe200000006ff */
[----:B0-----:R-:W-:Y:S06]  /*d050*/  @!P0 BRA `(.L_x_445) ;  /* 0x0000000800d48947 */ /* 0x001fec0003800000 */
.L_x_470:
[----:B------:R-:W1:Y:S01]  /*d060*/  SYNCS.PHASECHK.TRANS64.TRYWAIT P0, [R8+URZ], R5 ;  /* 0x00000005080075a7 */ /* 0x000e62000800017f */
[----:B------:R-:W-:-:S05]  /*d070*/  VIADD R0, R3, 0x1 ;  /* 0x0000000103007836 */ /* 0x000fca0000000000 */
[----:B------:R-:W-:-:S04]  /*d080*/  ISETP.NE.AND P1, PT, R0, 0x12, PT ;  /* 0x000000120000780c */ /* 0x000fc80003f25270 */
[----:B------:R-:W-:Y:S02]  /*d090*/  SEL R3, RZ, 0x1, P1 ;  /* 0x00000001ff037807 */ /* 0x000fe40000800000 */
[----:B0-----:R-:W-:Y:S02]  /*d0a0*/  SEL R7, R0, RZ, P1 ;  /* 0x000000ff00077207 */ /* 0x001fe40000800000 */
[----:B------:R-:W-:-:S03]  /*d0b0*/  LOP3.LUT R6, R6, R3, RZ, 0x3c, !PT ;  /* 0x0000000306067212 */ /* 0x000fc600078e3cff */
[----:B------:R-:W-:Y:S01]  /*d0c0*/  IMAD R9, R7, 0x8, R2 ;  /* 0x0000000807097824 */ /* 0x000fe200078e0202 */
[----:B------:R-:W-:Y:S01]  /*d0d0*/  SHF.L.U32 R4, R6, 0x1f, RZ ;  /* 0x0000001f06047819 */ /* 0x000fe200000006ff */
[----:B-1----:R-:W-:Y:S06]  /*d0e0*/  @!P0 BRA `(.L_x_446) ;  /* 0x0000000800c48947 */ /* 0x002fec0003800000 */
.L_x_471:
[----:B------:R-:W1:Y:S01]  /*d0f0*/  SYNCS.PHASECHK.TRANS64.TRYWAIT P0, [R9+URZ], R4 ;  /* 0x00000004090075a7 */ /* 0x000e62000800017f */
[----:B------:R-:W-:-:S05]  /*d100*/  VIADD R0, R7, 0x1 ;  /* 0x0000000107007836 */ /* 0x000fca0000000000 */
[----:B------:R-:W-:-:S04]  /*d110*/  ISETP.NE.AND P1, PT, R0, 0x12, PT ;  /* 0x000000120000780c */ /* 0x000fc80003f25270 */
[----:B------:R-:W-:Y:S02]  /*d120*/  SEL R3, RZ, 0x1, P1 ;  /* 0x00000001ff037807 */ /* 0x000fe40000800000 */
[----:B------:R-:W-:Y:S02]  /*d130*/  SEL R7, R0, RZ, P1 ;  /* 0x000000ff00077207 */ /* 0x000fe40000800000 */
[----:B------:R-:W-:-:S03]  /*d140*/  LOP3.LUT R6, R6, R3, RZ, 0x3c, !PT ;  /* 0x0000000306067212 */ /* 0x000fc600078e3cff */
[----:B0-----:R-:W-:Y:S01]  /*d150*/  IMAD R8, R7, 0x8, R2 ;  /* 0x0000000807087824 */ /* 0x001fe200078e0202 */
[----:B------:R-:W-:Y:S01]  /*d160*/  SHF.L.U32 R5, R6, 0x1f, RZ ;  /* 0x0000001f06057819 */ /* 0x000fe200000006ff */
[----:B-1----:R-:W-:Y:S06]  /*d170*/  @!P0 BRA `(.L_x_447) ;  /* 0x0000000800b48947 */ /* 0x002fec0003800000 */
.L_x_472:
        /* <DEDUP_REMOVED lines=9> */
.L_x_473:
        /* <DEDUP_REMOVED lines=9> */
.L_x_474:
        /* <DEDUP_REMOVED lines=9> */
.L_x_475:
        /* <DEDUP_REMOVED lines=9> */
.L_x_476:
        /* <DEDUP_REMOVED lines=9> */
.L_x_477:
        /* <DEDUP_REMOVED lines=9> */
.L_x_478:
        /* <DEDUP_REMOVED lines=9> */
.L_x_479:
        /* <DEDUP_REMOVED lines=9> */
.L_x_480:
        /* <DEDUP_REMOVED lines=9> */
.L_x_481:
        /* <DEDUP_REMOVED lines=9> */
.L_x_482:
        /* <DEDUP_REMOVED lines=9> */
.L_x_483:
        /* <DEDUP_REMOVED lines=9> */
.L_x_484:
[----:B------:R-:W1:Y:S01]  /*d840*/  SYNCS.PHASECHK.TRANS64.TRYWAIT P0, [R8+URZ], R5 ;  /* 0x00000005080075a7 */ /* 0x000e62000800017f */
[----:B------:R-:W-:-:S05]  /*d850*/  VIADD R0, R7, 0x1 ;  /* 0x0000000107007836 */ /* 0x000fca0000000000 */
[----:B------:R-:W-:-:S04]  /*d860*/  ISETP.NE.AND P1, PT, R0, 0x12, PT ;  /* 0x000000120000780c */ /* 0x000fc80003f25270 */
[----:B------:R-:W-:Y:S02]  /*d870*/  SEL R3, RZ, 0x1, P1 ;  /* 0x00000001ff037807 */ /* 0x000fe40000800000 */
[----:B------:R-:W-:Y:S02]  /*d880*/  SEL R7, R0, RZ, P1 ;  /* 0x000000ff00077207 */ /* 0x000fe40000800000 */
[----:B0-----:R-:W-:-:S03]  /*d890*/  LOP3.LUT R9, R6, R3, RZ, 0x3c, !PT ;  /* 0x0000000306097212 */ /* 0x001fc600078e3cff */
[----:B------:R-:W-:Y:S01]  /*d8a0*/  IMAD R11, R7, 0x8, R2 ;  /* 0x00000008070b7824 */ /* 0x000fe200078e0202 */
[----:B------:R-:W-:Y:S01]  /*d8b0*/  SHF.L.U32 R6, R9, 0x1f, RZ ;  /* 0x0000001f09067819 */ /* 0x000fe200000006ff */
[----:B-1----:R-:W-:Y:S06]  /*d8c0*/  @!P0 BRA `(.L_x_460) ;  /* 0x0000000400e48947 */ /* 0x002fec0003800000 */
.L_x_485:
[----:B------:R-:W1:Y:S01]  /*d8d0*/  SYNCS.PHASECHK.TRANS64.TRYWAIT P0, [R11+URZ], R6 ;  /* 0x000000060b0075a7 */ /* 0x000e62000800017f */
[----:B------:R-:W-:-:S05]  /*d8e0*/  VIADD R0, R7, 0x1 ;  /* 0x0000000107007836 */ /* 0x000fca0000000000 */
[----:B------:R-:W-:-:S04]  /*d8f0*/  ISETP.NE.AND P1, PT, R0, 0x12, PT ;  /* 0x000000120000780c */ /* 0x000fc80003f25270 */
[----:B------:R-:W-:Y:S02]  /*d900*/  SEL R4, RZ, 0x1, P1 ;  /* 0x00000001ff047807 */ /* 0x000fe40000800000 */
[----:B------:R-:W-:Y:S02]  /*d910*/  SEL R3, R0, RZ, P1 ;  /* 0x000000ff00037207 */ /* 0x000fe40000800000 */
[----:B------:R-:W-:Y:S01]  /*d920*/  LOP3.LUT R0, R9, R4, RZ, 0x3c, !PT ;  /* 0x0000000409007212 */ /* 0x000fe200078e3cff */
[----:B-1----:R-:W-:Y:S06]  /*d930*/  @!P0 BRA `(.L_x_461) ;  /* 0x0000000400dc8947 */ /* 0x002fec0003800000 */
.L_x_486:
[----:B------:R-:W-:Y:S01]  /*d940*/  IMAD R3, R3, 0x8, R2 ;  /* 0x0000000803037824 */ /* 0x000fe200078e0202 */
[----:B------:R-:W-:-:S07]  /*d950*/  SHF.L.U32 R0, R0, 0x1f, RZ ;  /* 0x0000001f00007819 */ /* 0x000fce00000006ff */
.L_x_462:
[----:B--2---:R2:W3:Y:S02]  /*d960*/  SYNCS.PHASECHK.TRANS64.TRYWAIT P0, [R3+URZ], R0 ;  /* 0x00000000030075a7 */ /* 0x0044e4000800017f */
[----:B---3--:R-:W-:Y:S05]  /*d970*/  @!P0 NANOSLEEP.SYNCS 0x989680 ;  /* 0x009896800000895d */ /* 0x008fea0003900000 */
[----:B------:R-:W3:Y:S02]  /*d980*/  @!P0 SYNCS.PHASECHK.TRANS64 P0, [R3+URZ], R0 ;  /* 0x00000000030085a7 */ /* 0x000ee4000800007f */
[----:B---3--:R-:W-:Y:S05]  /*d990*/  @!P0 BRA `(.L_x_462) ;  /* 0xfffffffc00f08947 */ /* 0x008fea000383ffff */
.L_x_443:
[----:B------:R-:W-:Y:S05]  /*d9a0*/  BSYNC B0 ;  /* 0x0000000000007941 */ /* 0x000fea0003800000 */
.L_x_442:
[----:B------:R-:W-:Y:S05]  /*d9b0*/  EXIT ;  /* 0x000000000000794d */ /* 0x000fea0003800000 */
.L_x_22:
[----:B--2---:R2:W3:Y:S02]  /*d9c0*/  SYNCS.PHASECHK.TRANS64.TRYWAIT P1, [R3+URZ], R0 ;  /* 0x00000000030075a7 */ /* 0x0044e4000802017f */
[----:B---3--:R-:W-:Y:S05]  /*d9d0*/  @!P1 NANOSLEEP.SYNCS 0x989680 ;  /* 0x009896800000995d */ /* 0x008fea0003900000 */
[----:B------:R-:W3:Y:S02]  /*d9e0*/  @!P1 SYNCS.PHASECHK.TRANS64 P1, [R3+URZ], R0 ;  /* 0x00000000030095a7 */ /* 0x000ee4000802007f */
[----:B---3--:R-:W-:Y:S05]  /*d9f0*/  @!P1 BRA `(.L_x_22) ;  /* 0xfffffffc00f09947 */ /* 0x008fea000383ffff */
[----:B------:R-:W-:Y:S05]  /*da00*/  BRA `(.L_x_21) ;  /* 0xffffff3c00647947 */ /* 0x000fea000383ffff */
.L_x_27:
[----:B-1----:R1:W2:Y:S02]  /*da10*/  SYNCS.PHASECHK.TRANS64.TRYWAIT P1, [R5+URZ], R4 ;  /* 0x00000004050075a7 */ /* 0x0022a4000802017f */
[----:B--2---:R-:W-:Y:S05]  /*da20*/  @!P1 NANOSLEEP.SYNCS 0x989680 ;  /* 0x009896800000995d */ /* 0x004fea0003900000 */
[----:B------:R-:W2:Y:S02]  /*da30*/  @!P1 SYNCS.PHASECHK.TRANS64 P1, [R5+URZ], R4 ;  /* 0x00000004050095a7 */ /* 0x000ea4000802007f */
[----:B--2---:R-:W-:Y:S05]  /*da40*/  @!P1 BRA `(.L_x_27) ;  /* 0xfffffffc00f09947 */ /* 0x004fea000383ffff */
[----:B------:R-:W-:Y:S05]  /*da50*/  BRA `(.L_x_26) ;  /* 0xffffff4000087947 */ /* 0x000fea000383ffff */
.L_x_430:
[----:B------:R-:W-:Y:S01]  /*da60*/  BSSY B1, `(.L_x_463) ;  /* 0x0000006000017945 */ /* 0x000fe20003800000 */
[----:B------:R-:W-:-:S07]  /*da70*/  IMAD.MOV.U32 R15, RZ, RZ, -0x1 ;  /* 0xffffffffff0f7424 */ /* 0x000fce00078e00ff */
[----:B------:R-:W-:Y:S05]  /*da80*/  WARPSYNC.COLLECTIVE R15, `(.L_x_464) ;  /* 0x000000000f0c7348 */ /* 0x000fea0003c00000 */
[----:B------:R-:W-:Y:S02]  /*da90*/  ELECT P6, UR62, PT ;  /* 0x00000000003e782f */ /* 0x000fe400038c0000 */
[----:B------:R-:W-:Y:S01]  /*daa0*/  MOV R14, UR62 ;  /* 0x0000003e000e7c02 */ /* 0x000fe20008000f00 */
[----:B------:R-:W-:Y:S10]  /*dab0*/  ENDCOLLECTIVE ;  /* 0x000000000000791b */ /* 0x000ff40003800000 */
.L_x_464:
[----:B------:R-:W-:Y:S05]  /*dac0*/  BSYNC B1 ;  /* 0x0000000000017941 */ /* 0x000fea0003800000 */
.L_x_463:
[----:B------:R-:W-:Y:S05]  /*dad0*/  BRA `(.L_x_465) ;  /* 0xffffffe8003c7947 */ /* 0x000fea000383ffff */
.L_x_433:
[----:B-1----:R1:W2:Y:S02]  /*dae0*/  SYNCS.PHASECHK.TRANS64.TRYWAIT P0, [R23+URZ+0x90], R14 ;  /* 0x0000900e170075a7 */ /* 0x0022a4000800017f */
[----:B--2---:R-:W-:Y:S05]  /*daf0*/  @!P0 NANOSLEEP.SYNCS 0x989680 ;  /* 0x009896800000895d */ /* 0x004fea0003900000 */
[----:B------:R-:W2:Y:S02]  /*db00*/  @!P0 SYNCS.PHASECHK.TRANS64 P0, [R23+URZ+0x90], R14 ;  /* 0x0000900e170085a7 */ /* 0x000ea4000800007f */
[----:B--2---:R-:W-:Y:S05]  /*db10*/  @!P0 BRA `(.L_x_433) ;  /* 0xfffffffc00f08947 */ /* 0x004fea000383ffff */
[----:B------:R-:W-:Y:S05]  /*db20*/  BRA `(.L_x_466) ;  /* 0xffffffe800787947 */ /* 0x000fea000383ffff */
.L_x_441:
[----:B------:R-:W-:Y:S01]  /*db30*/  BSSY B0, `(.L_x_467) ;  /* 0x0000006000007945 */ /* 0x000fe20003800000 */
[----:B------:R-:W-:-:S07]  /*db40*/  IMAD.MOV.U32 R15, RZ, RZ, -0x1 ;  /* 0xffffffffff0f7424 */ /* 0x000fce00078e00ff */
[----:B------:R-:W-:Y:S05]  /*db50*/  WARPSYNC.COLLECTIVE R15, `(.L_x_468) ;  /* 0x000000000f0c7348 */ /* 0x000fea0003c00000 */
[----:B------:R-:W-:Y:S02]  /*db60*/  ELECT P6, UR62, PT ;  /* 0x00000000003e782f */ /* 0x000fe400038c0000 */
[----:B------:R-:W-:Y:S01]  /*db70*/  MOV R14, UR62 ;  /* 0x0000003e000e7c02 */ /* 0x000fe20008000f00 */
[----:B------:R-:W-:Y:S10]  /*db80*/  ENDCOLLECTIVE ;  /* 0x000000000000791b */ /* 0x000ff40003800000 */
.L_x_468:
[----:B------:R-:W-:Y:S05]  /*db90*/  BSYNC B0 ;  /* 0x0000000000007941 */ /* 0x000fea0003800000 */
.L_x_467:
[----:B------:R-:W-:Y:S05]  /*dba0*/  BRA `(.L_x_469) ;  /* 0xfffffff000d87947 */ /* 0x000fea000383ffff */
.L_x_445:
[----:B0-----:R0:W1:Y:S02]  /*dbb0*/  SYNCS.PHASECHK.TRANS64.TRYWAIT P0, [R7+URZ], R4 ;  /* 0x00000004070075a7 */ /* 0x001064000800017f */
[----:B-1----:R-:W-:Y:S05]  /*dbc0*/  @!P0 NANOSLEEP.SYNCS 0x989680 ;  /* 0x009896800000895d */ /* 0x002fea0003900000 */
[----:B------:R-:W1:Y:S02]  /*dbd0*/  @!P0 SYNCS.PHASECHK.TRANS64 P0, [R7+URZ], R4 ;  /* 0x00000004070085a7 */ /* 0x000e64000800007f */
[----:B-1----:R-:W-:Y:S05]  /*dbe0*/  @!P0 BRA `(.L_x_445) ;  /* 0xfffffffc00f08947 */ /* 0x002fea000383ffff */
[----:B------:R-:W-:Y:S05]  /*dbf0*/  BRA `(.L_x_470) ;  /* 0xfffffff400187947 */ /* 0x000fea000383ffff */
.L_x_446:
[----:B0-----:R0:W1:Y:S02]  /*dc00*/  SYNCS.PHASECHK.TRANS64.TRYWAIT P0, [R8+URZ], R5 ;  /* 0x00000005080075a7 */ /* 0x001064000800017f */
[----:B-1----:R-:W-:Y:S05]  /*dc10*/  @!P0 NANOSLEEP.SYNCS 0x989680 ;  /* 0x009896800000895d */ /* 0x002fea0003900000 */
[----:B------:R-:W1:Y:S02]  /*dc20*/  @!P0 SYNCS.PHASECHK.TRANS64 P0, [R8+URZ], R5 ;  /* 0x00000005080085a7 */ /* 0x000e64000800007f */
[----:B-1----:R-:W-:Y:S05]  /*dc30*/  @!P0 BRA `(.L_x_446) ;  /* 0xfffffffc00f08947 */ /* 0x002fea000383ffff */
[----:B------:R-:W-:Y:S05]  /*dc40*/  BRA `(.L_x_471) ;  /* 0xfffffff400287947 */ /* 0x000fea000383ffff */
.L_x_447:
[----:B0-----:R0:W1:Y:S02]  /*dc50*/  SYNCS.PHASECHK.TRANS64.TRYWAIT P0, [R9+URZ], R4 ;  /* 0x00000004090075a7 */ /* 0x001064000800017f */
[----:B-1----:R-:W-:Y:S05]  /*dc60*/  @!P0 NANOSLEEP.SYNCS 0x989680 ;  /* 0x009896800000895d */ /* 0x002fea0003900000 */
[----:B------:R-:W1:Y:S02]  /*dc70*/  @!P0 SYNCS.PHASECHK.TRANS64 P0, [R9+URZ], R4 ;  /* 0x00000004090085a7 */ /* 0x000e64000800007f */
[----:B-1----:R-:W-:Y:S05]  /*dc80*/  @!P0 BRA `(.L_x_447) ;  /* 0xfffffffc00f08947 */ /* 0x002fea000383ffff */
[----:B------:R-:W-:Y:S05]  /*dc90*/  BRA `(.L_x_472) ;  /* 0xfffffff400387947 */ /* 0x000fea000383ffff */
.L_x_448:
[----:B0-----:R0:W1:Y:S02]  /*dca0*/  SYNCS.PHASECHK.TRANS64.TRYWAIT P0, [R8+URZ], R5 ;  /* 0x00000005080075a7 */ /* 0x001064000800017f */
[----:B-1----:R-:W-:Y:S05]  /*dcb0*/  @!P0 NANOSLEEP.SYNCS 0x989680 ;  /* 0x009896800000895d */ /* 0x002fea0003900000 */
[----:B------:R-:W1:Y:S02]  /*dcc0*/  @!P0 SYNCS.PHASECHK.TRANS64 P0, [R8+URZ], R5 ;  /* 0x00000005080085a7 */ /* 0x000e64000800007f */
[----:B-1----:R-:W-:Y:S05]  /*dcd0*/  @!P0 BRA `(.L_x_448) ;  /* 0xfffffffc00f08947 */ /* 0x002fea000383ffff */
[----:B------:R-:W-:Y:S05]  /*dce0*/  BRA `(.L_x_473) ;  /* 0xfffffff400487947 */ /* 0x000fea000383ffff */
.L_x_449:
[----:B0-----:R0:W1:Y:S02]  /*dcf0*/  SYNCS.PHASECHK.TRANS64.TRYWAIT P0, [R9+URZ], R4 ;  /* 0x00000004090075a7 */ /* 0x001064000800017f */
[----:B-1----:R-:W-:Y:S05]  /*dd00*/  @!P0 NANOSLEEP.SYNCS 0x989680 ;  /* 0x009896800000895d */ /* 0x002fea0003900000 */
[----:B------:R-:W1:Y:S02]  /*dd10*/  @!P0 SYNCS.PHASECHK.TRANS64 P0, [R9+URZ], R4 ;  /* 0x00000004090085a7 */ /* 0x000e64000800007f */
[----:B-1----:R-:W-:Y:S05]  /*dd20*/  @!P0 BRA `(.L_x_449) ;  /* 0xfffffffc00f08947 */ /* 0x002fea000383ffff */
[----:B------:R-:W-:Y:S05]  /*dd30*/  BRA `(.L_x_474) ;  /* 0xfffffff400587947 */ /* 0x000fea000383ffff */
.L_x_450:
[----:B0-----:R0:W1:Y:S02]  /*dd40*/  SYNCS.PHASECHK.TRANS64.TRYWAIT P0, [R8+URZ], R5 ;  /* 0x00000005080075a7 */ /* 0x001064000800017f */
[----:B-1----:R-:W-:Y:S05]  /*dd50*/  @!P0 NANOSLEEP.SYNCS 0x989680 ;  /* 0x009896800000895d */ /* 0x002fea0003900000 */
[----:B------:R-:W1:Y:S02]  /*dd60*/  @!P0 SYNCS.PHASECHK.TRANS64 P0, [R8+URZ], R5 ;  /* 0x00000005080085a7 */ /* 0x000e64000800007f */
[----:B-1----:R-:W-:Y:S05]  /*dd70*/  @!P0 BRA `(.L_x_450) ;  /* 0xfffffffc00f08947 */ /* 0x002fea000383ffff */
[----:B------:R-:W-:Y:S05]  /*dd80*/  BRA `(.L_x_475) ;  /* 0xfffffff400687947 */ /* 0x000fea000383ffff */
.L_x_451:
[----:B0-----:R0:W1:Y:S02]  /*dd90*/  SYNCS.PHASECHK.TRANS64.TRYWAIT P0, [R9+URZ], R4 ;  /* 0x00000004090075a7 */ /* 0x001064000800017f */
[----:B-1----:R-:W-:Y:S05]  /*dda0*/  @!P0 NANOSLEEP.SYNCS 0x989680 ;  /* 0x009896800000895d */ /* 0x002fea0003900000 */
[----:B------:R-:W1:Y:S02]  /*ddb0*/  @!P0 SYNCS.PHASECHK.TRANS64 P0, [R9+URZ], R4 ;  /* 0x00000004090085a7 */ /* 0x000e64000800007f */
[----:B-1----:R-:W-:Y:S05]  /*ddc0*/  @!P0 BRA `(.L_x_451) ;  /* 0xfffffffc00f08947 */ /* 0x002fea000383ffff */
[----:B------:R-:W-:Y:S05]  /*ddd0*/  BRA `(.L_x_476) ;  /* 0xfffffff400787947 */ /* 0x000fea000383ffff */
.L_x_452:
[----:B0-----:R0:W1:Y:S02]  /*dde0*/  SYNCS.PHASECHK.TRANS64.TRYWAIT P0, [R8+URZ], R5 ;  /* 0x00000005080075a7 */ /* 0x001064000800017f */
[----:B-1----:R-:W-:Y:S05]  /*ddf0*/  @!P0 NANOSLEEP.SYNCS 0x989680 ;  /* 0x009896800000895d */ /* 0x002fea0003900000 */
[----:B------:R-:W1:Y:S02]  /*de00*/  @!P0 SYNCS.PHASECHK.TRANS64 P0, [R8+URZ], R5 ;  /* 0x00000005080085a7 */ /* 0x000e64000800007f */
[----:B-1----:R-:W-:Y:S05]  /*de10*/  @!P0 BRA `(.L_x_452) ;  /* 0xfffffffc00f08947 */ /* 0x002fea000383ffff */
[----:B------:R-:W-:Y:S05]  /*de20*/  BRA `(.L_x_477) ;  /* 0xfffffff400887947 */ /* 0x000fea000383ffff */
.L_x_453:
[----:B0-----:R0:W1:Y:S02]  /*de30*/  SYNCS.PHASECHK.TRANS64.TRYWAIT P0, [R9+URZ], R4 ;  /* 0x00000004090075a7 */ /* 0x001064000800017f */
[----:B-1----:R-:W-:Y:S05]  /*de40*/  @!P0 NANOSLEEP.SYNCS 0x989680 ;  /* 0x009896800000895d */ /* 0x002fea0003900000 */
[----:B------:R-:W1:Y:S02]  /*de50*/  @!P0 SYNCS.PHASECHK.TRANS64 P0, [R9+URZ], R4 ;  /* 0x00000004090085a7 */ /* 0x000e64000800007f */
[----:B-1----:R-:W-:Y:S05]  /*de60*/  @!P0 BRA `(.L_x_453) ;  /* 0xfffffffc00f08947 */ /* 0x002fea000383ffff */
[----:B------:R-:W-:Y:S05]  /*de70*/  BRA `(.L_x_478) ;  /* 0xfffffff400987947 */ /* 0x000fea000383ffff */
.L_x_454:
[----:B0-----:R0:W1:Y:S02]  /*de80*/  SYNCS.PHASECHK.TRANS64.TRYWAIT P0, [R8+URZ], R5 ;  /* 0x00000005080075a7 */ /* 0x001064000800017f */
[----:B-1----:R-:W-:Y:S05]  /*de90*/  @!P0 NANOSLEEP.SYNCS 0x989680 ;  /* 0x009896800000895d */ /* 0x002fea0003900000 */
[----:B------:R-:W1:Y:S02]  /*dea0*/  @!P0 SYNCS.PHASECHK.TRANS64 P0, [R8+URZ], R5 ;  /* 0x00000005080085a7 */ /* 0x000e64000800007f */
[----:B-1----:R-:W-:Y:S05]  /*deb0*/  @!P0 BRA `(.L_x_454) ;  /* 0xfffffffc00f08947 */ /* 0x002fea000383ffff */
[----:B------:R-:W-:Y:S05]  /*dec0*/  BRA `(.L_x_479) ;  /* 0xfffffff400a87947 */ /* 0x000fea000383ffff */
.L_x_455:
[----:B0-----:R0:W1:Y:S02]  /*ded0*/  SYNCS.PHASECHK.TRANS64.TRYWAIT P0, [R9+URZ], R4 ;  /* 0x00000004090075a7 */ /* 0x001064000800017f */
[----:B-1----:R-:W-:Y:S05]  /*dee0*/  @!P0 NANOSLEEP.SYNCS 0x989680 ;  /* 0x009896800000895d */ /* 0x002fea0003900000 */
[----:B------:R-:W1:Y:S02]  /*def0*/  @!P0 SYNCS.PHASECHK.TRANS64 P0, [R9+URZ], R4 ;  /* 0x00000004090085a7 */ /* 0x000e64000800007f */
[----:B-1----:R-:W-:Y:S05]  /*df00*/  @!P0 BRA `(.L_x_455) ;  /* 0xfffffffc00f08947 */ /* 0x002fea000383ffff */
[----:B------:R-:W-:Y:S05]  /*df10*/  BRA `(.L_x_480) ;  /* 0xfffffff400b87947 */ /* 0x000fea000383ffff */
.L_x_456:
[----:B0-----:R0:W1:Y:S02]  /*df20*/  SYNCS.PHASECHK.TRANS64.TRYWAIT P0, [R8+URZ], R5 ;  /* 0x00000005080075a7 */ /* 0x001064000800017f */
[----:B-1----:R-:W-:Y:S05]  /*df30*/  @!P0 NANOSLEEP.SYNCS 0x989680 ;  /* 0x009896800000895d */ /* 0x002fea0003900000 */
[----:B------:R-:W1:Y:S02]  /*df40*/  @!P0 SYNCS.PHASECHK.TRANS64 P0, [R8+URZ], R5 ;  /* 0x00000005080085a7 */ /* 0x000e64000800007f */
[----:B-1----:R-:W-:Y:S05]  /*df50*/  @!P0 BRA `(.L_x_456) ;  /* 0xfffffffc00f08947 */ /* 0x002fea000383ffff */
[----:B------:R-:W-:Y:S05]  /*df60*/  BRA `(.L_x_481) ;  /* 0xfffffff400c87947 */ /* 0x000fea000383ffff */
.L_x_457:
[----:B0-----:R0:W1:Y:S02]  /*df70*/  SYNCS.PHASECHK.TRANS64.TRYWAIT P0, [R9+URZ], R4 ;  /* 0x00000004090075a7 */ /* 0x001064000800017f */
[----:B-1----:R-:W-:Y:S05]  /*df80*/  @!P0 NANOSLEEP.SYNCS 0x989680 ;  /* 0x009896800000895d */ /* 0x002fea0003900000 */
[----:B------:R-:W1:Y:S02]  /*df90*/  @!P0 SYNCS.PHASECHK.TRANS64 P0, [R9+URZ], R4 ;  /* 0x00000004090085a7 */ /* 0x000e64000800007f */
[----:B-1----:R-:W-:Y:S05]  /*dfa0*/  @!P0 BRA `(.L_x_457) ;  /* 0xfffffffc00f08947 */ /* 0x002fea000383ffff */
[----:B------:R-:W-:Y:S05]  /*dfb0*/  BRA `(.L_x_482) ;  /* 0xfffffff400d87947 */ /* 0x000fea000383ffff */
.L_x_458:
[----:B0-----:R0:W1:Y:S02]  /*dfc0*/  SYNCS.PHASECHK.TRANS64.TRYWAIT P0, [R8+URZ], R5 ;  /* 0x00000005080075a7 */ /* 0x001064000800017f */
[----:B-1----:R-:W-:Y:S05]  /*dfd0*/  @!P0 NANOSLEEP.SYNCS 0x989680 ;  /* 0x009896800000895d */ /* 0x002fea0003900000 */
[----:B------:R-:W1:Y:S02]  /*dfe0*/  @!P0 SYNCS.PHASECHK.TRANS64 P0, [R8+URZ], R5 ;  /* 0x00000005080085a7 */ /* 0x000e64000800007f */
[----:B-1----:R-:W-:Y:S05]  /*dff0*/  @!P0 BRA `(.L_x_458) ;  /* 0xfffffffc00f08947 */ /* 0x002fea000383ffff */
[----:B------:R-:W-:Y:S05]  /*e000*/  BRA `(.L_x_483) ;  /* 0xfffffff400e87947 */ /* 0x000fea000383ffff */
.L_x_459:
[----:B0-----:R0:W1:Y:S02]  /*e010*/  SYNCS.PHASECHK.TRANS64.TRYWAIT P0, [R9+URZ], R4 ;  /* 0x00000004090075a7 */ /* 0x001064000800017f */
[----:B-1----:R-:W-:Y:S05]  /*e020*/  @!P0 NANOSLEEP.SYNCS 0x989680 ;  /* 0x009896800000895d */ /* 0x002fea0003900000 */
[----:B------:R-:W1:Y:S02]  /*e030*/  @!P0 SYNCS.PHASECHK.TRANS64 P0, [R9+URZ], R4 ;  /* 0x00000004090085a7 */ /* 0x000e64000800007f */
[----:B-1----:R-:W-:Y:S05]  /*e040*/  @!P0 BRA `(.L_x_459) ;  /* 0xfffffffc00f08947 */ /* 0x002fea000383ffff */
[----:B------:R-:W-:Y:S05]  /*e050*/  BRA `(.L_x_484) ;  /* 0xfffffff400f87947 */ /* 0x000fea000383ffff */
.L_x_460:
[----:B0-----:R0:W1:Y:S02]  /*e060*/  SYNCS.PHASECHK.TRANS64.TRYWAIT P0, [R8+URZ], R5 ;  /* 0x00000005080075a7 */ /* 0x001064000800017f */
[----:B-1----:R-:W-:Y:S05]  /*e070*/  @!P0 NANOSLEEP.SYNCS 0x989680 ;  /* 0x009896800000895d */ /* 0x002fea0003900000 */
[----:B------:R-:W1:Y:S02]  /*e080*/  @!P0 SYNCS.PHASECHK.TRANS64 P0, [R8+URZ], R5 ;  /* 0x00000005080085a7 */ /* 0x000e64000800007f */
[----:B-1----:R-:W-:Y:S05]  /*e090*/  @!P0 BRA `(.L_x_460) ;  /* 0xfffffffc00f08947 */ /* 0x002fea000383ffff */
[----:B------:R-:W-:Y:S05]  /*e0a0*/  BRA `(.L_x_485) ;  /* 0xfffffff800087947 */ /* 0x000fea000383ffff */
.L_x_461:
[----:B-1----:R1:W2:Y:S02]  /*e0b0*/  SYNCS.PHASECHK.TRANS64.TRYWAIT P0, [R11+URZ], R6 ;  /* 0x000000060b0075a7 */ /* 0x0022a4000800017f */
[----:B--2---:R-:W-:Y:S05]  /*e0c0*/  @!P0 NANOSLEEP.SYNCS 0x989680 ;  /* 0x009896800000895d */ /* 0x004fea0003900000 */
[----:B------:R-:W2:Y:S02]  /*e0d0*/  @!P0 SYNCS.PHASECHK.TRANS64 P0, [R11+URZ], R6 ;  /* 0x000000060b0085a7 */ /* 0x000ea4000800007f */
[----:B--2---:R-:W-:Y:S05]  /*e0e0*/  @!P0 BRA `(.L_x_461) ;  /* 0xfffffffc00f08947 */ /* 0x004fea000383ffff */
[----:B------:R-:W-:Y:S05]  /*e0f0*/  BRA `(.L_x_486) ;  /* 0xfffffff800107947 */ /* 0x000fea000383ffff */
.L_x_487:
[----:B------:R-:W-:-:S00]  /*e100*/  BRA `(.L_x_487) ;  /* 0xfffffffc00fc7947 */ /* 0x000fc0000383ffff */
[----:B------:R-:W-:-:S00]  /*e110*/  NOP ;  /* 0x0000000000007918 */ /* 0x000fc00000000000 */
        /* <DEDUP_REMOVED lines=14> */
.L_x_488:


//--------------------- .nv.global.init           --------------------------
	.section	.nv.global.init,"aw",@progbits
.nv.global.init:
	.type		$str$22,@object
	.size		$str$22,($str$23 - $str$22)
$str$22:
        /*0000*/ 	.byte	0x6b, 0x5f, 0x74, 0x69, 0x6c, 0x65, 0x5f, 0x63, 0x6f, 0x75, 0x6e, 0x74, 0x20, 0x3e, 0x3d, 0x20
        /*0010*/ 	.byte	0x31, 0x00
	.type		$str$23,@object
	.size		$str$23,(__unnamed_1 - $str$23)
$str$23:
        /*0012*/ 	.byte	0x2f, 0x74, 0x6d, 0x70, 0x2f, 0x63, 0x75, 0x74, 0x6c, 0x61, 0x73, 0x73, 0x5f, 0x73, 0x77, 0x65
        /*0022*/ 	.byte	0x65, 0x70, 0x5f, 0x73, 0x72, 0x63, 0x2f, 0x69, 0x6e, 0x63, 0x6c, 0x75, 0x64, 0x65, 0x2f, 0x63
        /*0032*/ 	.byte	0x75, 0x74, 0x6c, 0x61, 0x73, 0x73, 0x2f, 0x67, 0x65, 0x6d, 0x6d, 0x2f, 0x63, 0x6f, 0x6c, 0x6c
        /*0042*/ 	.byte	0x65, 0x63, 0x74, 0x69, 0x76, 0x65, 0x2f, 0x73, 0x6d, 0x39, 0x30, 0x5f, 0x6d, 0x6d, 0x61, 0x5f
        /*0052*/ 	.byte	0x74, 0x6d, 0x61, 0x5f, 0x67, 0x6d, 0x6d, 0x61, 0x5f, 0x73, 0x73, 0x5f, 0x77, 0x61, 0x72, 0x70
        /*0062*/ 	.byte	0x73, 0x70, 0x65, 0x63, 0x69, 0x61, 0x6c, 0x69, 0x7a, 0x65, 0x64, 0x2e, 0x68, 0x70, 0x70, 0x00
	.type		__unnamed_1,@object
	.size		__unnamed_1,(.L_0 - __unnamed_1)
__unnamed_1:
        /*0072*/ 	.byte	0x76, 0x6f, 0x69, 0x64, 0x20, 0x63, 0x75, 0x74, 0x6c, 0x61, 0x73, 0x73, 0x3a, 0x3a, 0x67, 0x65
        /* <DEDUP_REMOVED lines=172> */
        /*0b42*/ 	.byte	0x3a, 0x3a, 0x69, 0x64, 0x65, 0x6e, 0x74, 0x69, 0x74, 0x79, 0x5d, 0x00
.L_0:


//--------------------- .nv.shared._ZN7cutlass13device_kernelINS_4gemm6kernel13GemmUniversalIN4cute5tupleIJiiiiEEENS1_10collective13CollectiveMmaINS1_34MainloopSm90TmaGmmaWarpSpecializedILi18ENS5_IJNS4_1CILi2EEENSA_ILi1EEESC_EEENS1_35KernelTmaWarpSpecializedCooperativeEEENS5_IJNSA_ILi192EEESG_NSA_ILi32EEEEEEaNS5_IJlSC_lEEEaSJ_NS4_8TiledMMAINS4_8MMA_AtomIJNS4_4SM904GMMA27MMA_64x192x32_S32S8S8_SS_TNEEEENS4_6LayoutISD_NS5_IJSC_NSA_ILi0EEESR_EEEEENS5_IJNS4_10UnderscoreESU_SU_EEEEENS4_13SM90_TMA_LOADENS4_14ComposedLayoutINS4_7SwizzleILi1ELi4ELi3EEENS4_18smem_ptr_flag_bitsILi8EEENSQ_INS5_IJNSA_ILi8EEESH_EEENS5_IJSH_SC_EEEEEEEvNS4_8identityENS4_23SM90_TMA_LOAD_MULTICASTES17_vS18_EENS_8epilogue10collective6detail29Sm90TmaWarpSpecializedAdapterINS1C_15DefaultEpilogueIaSJ_SJ_NS1B_6thread17LinearCombinationIaLi1EiiLNS1G_9ScaleType4KindE0ELNS_15FloatRoundStyleE2EaEENS1_15EpilogueDefaultEEEEEvvEEEEvNT_6ParamsE --------------------------
	.section	.nv.shared._ZN7cutlass13device_kernelINS_4gemm6kernel13GemmUniversalIN4cute5tupleIJiiiiEEENS1_10collective13CollectiveMmaINS1_34MainloopSm90TmaGmmaWarpSpecializedILi18ENS5_IJNS4_1CILi2EEENSA_ILi1EEESC_EEENS1_35KernelTmaWarpSpecializedCooperativeEEENS5_IJNSA_ILi192EEESG_NSA_ILi32EEEEEEaNS5_IJlSC_lEEEaSJ_NS4_8TiledMMAINS4_8MMA_AtomIJNS4_4SM904GMMA27MMA_64x192x32_S32S8S8_SS_TNEEEENS4_6LayoutISD_NS5_IJSC_NSA_ILi0EEESR_EEEEENS5_IJNS4_10UnderscoreESU_SU_EEEEENS4_13SM90_TMA_LOADENS4_14ComposedLayoutINS4_7SwizzleILi1ELi4ELi3EEENS4_18smem_ptr_flag_bitsILi8EEENSQ_INS5_IJNSA_ILi8EEESH_EEENS5_IJSH_SC_EEEEEEEvNS4_8identityENS4_23SM90_TMA_LOAD_MULTICASTES17_vS18_EENS_8epilogue10collective6detail29Sm90TmaWarpSpecializedAdapterINS1C_15DefaultEpilogueIaSJ_SJ_NS1B_6thread17LinearCombinationIaLi1EiiLNS1G_9ScaleType4KindE0ELNS_15FloatRoundStyleE2EaEENS1_15EpilogueDefaultEEEEEvvEEEEvNT_6ParamsE,"aw",@nobits
	.sectionflags	@""
	.align	16
	.zero		1024


//--------------------- .nv.shared.reserved.0     --------------------------
	.section	.nv.shared.reserved.0,"aw",@nobits
	.weak		__nv_reservedSMEM_offset_0_alias
	.size		__nv_reservedSMEM_offset_0_alias, 0, 0
	.other		__nv_reservedSMEM_offset_0_alias,@"STO_CUDA_RESERVED_SHARED STV_DEFAULT"
__nv_reservedSMEM_offset_0_alias:
	.zero		0


//--------------------- .nv.global                --------------------------
	.section	.nv.global,"aw",@nobits
.nv.global:
	.type		_ZN39_INTERNAL_25a158bc_4_k_cu_3cce7285_42684cute1_E,@object
	.size		_ZN39_INTERNAL_25a158bc_4_k_cu_3cce7285_42684cute1_E,(_ZN39_INTERNAL_25a158bc_4_k_cu_3cce7285_42684cuda3std3__45__cpo6cbeginE - _ZN39_INTERNAL_25a158bc_4_k_cu_3cce7285_42684cute1_E)
_ZN39_INTERNAL_25a158bc_4_k_cu_3cce7285_42684cute1_E:
	.zero		1
	.type		_ZN39_INTERNAL_25a158bc_4_k_cu_3cce7285_42684cuda3std3__45__cpo6cbeginE,@object
	.size		_ZN39_INTERNAL_25a158bc_4_k_cu_3cce7285_42684cuda3std3__45__cpo6cbeginE,(_ZN39_INTERNAL_25a158bc_4_k_cu_3cce7285_42684cuda3std3__48in_placeE - _ZN39_INTERNAL_25a158bc_4_k_cu_3cce7285_42684cuda3std3__45__cpo6cbeginE)
_ZN39_INTERNAL_25a158bc_4_k_cu_3cce7285_42684cuda3std3__45__cpo6cbeginE:
	.zero		1
	.type		_ZN39_INTERNAL_25a158bc_4_k_cu_3cce7285_42684cuda3std3__48in_placeE,@object
	.size		_ZN39_INTERNAL_25a158bc_4_k_cu_3cce7285_42684cuda3std3__48in_placeE,(_ZN39_INTERNAL_25a158bc_4_k_cu_3cce7285_42684cuda3std6ranges3__45__cpo9iter_moveE - _ZN39_INTERNAL_25a158bc_4_k_cu_3cce7285_42684cuda3std3__48in_placeE)
_ZN39_INTERNAL_25a158bc_4_k_cu_3cce7285_42684cuda3std3__48in_placeE:
	.zero		1
	.type		_ZN39_INTERNAL_25a158bc_4_k_cu_3cce7285_42684cuda3std6ranges3__45__cpo9iter_moveE,@object
	.size		_ZN39_INTERNAL_25a158bc_4_k_cu_3cce7285_42684cuda3std6ranges3__45__cpo9iter_moveE,(_ZN39_INTERNAL_25a158bc_4_k_cu_3cce7285_42684cuda3std3__45__cpo5beginE - _ZN39_INTERNAL_25a158bc_4_k_cu_3cce7285_42684cuda3std6ranges3__45__cpo9iter_moveE)
_ZN39_INTERNAL_25a158bc_4_k_cu_3cce7285_42684cuda3std6ranges3__45__cpo9iter_moveE:
	.zero		1
	.type		_ZN39_INTERNAL_25a158bc_4_k_cu_3cce7285_42684cuda3std3__45__cpo5beginE,@object
	.size		_ZN39_INTERNAL_25a158bc_4_k_cu_3cce7285_42684cuda3std3__45__cpo5beginE,(_ZN39_INTERNAL_25a158bc_4_k_cu_3cce7285_42684cuda3std3__441_GLOBAL__N__25a158bc_4_k_cu_3cce7285_42686ignoreE - _ZN39_INTERNAL_25a158bc_4_k_cu_3cce7285_42684cuda3std3__45__cpo5beginE)
_ZN39_INTERNAL_25a158bc_4_k_cu_3cce7285_42684cuda3std3__45__cpo5beginE:
	.zero		1
	.type		_ZN39_INTERNAL_25a158bc_4_k_cu_3cce7285_42684cuda3std3__441_GLOBAL__N__25a158bc_4_k_cu_3cce7285_42686ignoreE,@object
	.size		_ZN39_INTERNAL_25a158bc_4_k_cu_3cce7285_42684cuda3std3__441_GLOBAL__N__25a158bc_4_k_cu_3cce7285_42686ignoreE,(_ZN39_INTERNAL_25a158bc_4_k_cu_3cce7285_42684cute7productE - _ZN39_INTERNAL_25a158bc_4_k_cu_3cce7285_42684cuda3std3__441_GLOBAL__N__25a158bc_4_k_cu_3cce7285_42686ignoreE)
_ZN39_INTERNAL_25a158bc_4_k_cu_3cce7285_42684cuda3std3__441_GLOBAL__N__25a158bc_4_k_cu_3cce7285_42686ignoreE:
	.zero		1
	.type		_ZN39_INTERNAL_25a158bc_4_k_cu_3cce7285_42684cute7productE,@object
	.size		_ZN39_INTERNAL_25a158bc_4_k_cu_3cce7285_42684cute7productE,(_ZN39_INTERNAL_25a158bc_4_k_cu_3cce7285_42684cuda3std3__45__cpo3endE - _ZN39_INTERNAL_25a158bc_4_k_cu_3cce7285_42684cute7productE)
_ZN39_INTERNAL_25a158bc_4_k_cu_3cce7285_42684cute7productE:
	.zero		1
	.type		_ZN39_INTERNAL_25a158bc_4_k_cu_3cce7285_42684cuda3std3__45__cpo3endE,@object
	.size		_ZN39_INTERNAL_25a158bc_4_k_cu_3cce7285_42684cuda3std3__45__cpo3endE,(_ZN39_INTERNAL_25a158bc_4_k_cu_3cce7285_42684cuda3std3__419piecewise_constructE - _ZN39_INTERNAL_25a158bc_4_k_cu_3cce7285_42684cuda3std3__45__cpo3endE)
_ZN39_INTERNAL_25a158bc_4_k_cu_3cce7285_42684cuda3std3__45__cpo3endE:
	.zero		1
	.type		_ZN39_INTERNAL_25a158bc_4_k_cu_3cce7285_42684cuda3std3__419piecewise_constructE,@object
	.size		_ZN39_INTERNAL_25a158bc_4_k_cu_3cce7285_42684cuda3std3__419piecewise_constructE,(_ZN39_INTERNAL_25a158bc_4_k_cu_3cce7285_42684cuda3std3__45__cpo4cendE - _ZN39_INTERNAL_25a158bc_4_k_cu_3cce7285_42684cuda3std3__419piecewise_constructE)
_ZN39_INTERNAL_25a158bc_4_k_cu_3cce7285_42684cuda3std3__419piecewise_constructE:
	.zero		1
	.type		_ZN39_INTERNAL_25a158bc_4_k_cu_3cce7285_42684cuda3std3__45__cpo4cendE,@object
	.size		_ZN39_INTERNAL_25a158bc_4_k_cu_3cce7285_42684cuda3std3__45__cpo4cendE,(_ZN39_INTERNAL_25a158bc_4_k_cu_3cce7285_42684cuda3std6ranges3__45__cpo4swapE - _ZN39_INTERNAL_25a158bc_4_k_cu_3cce7285_42684cuda3std3__45__cpo4cendE)
_ZN39_INTERNAL_25a158bc_4_k_cu_3cce7285_42684cuda3std3__45__cpo4cendE:
	.zero		1
	.type		_ZN39_INTERNAL_25a158bc_4_k_cu_3cce7285_42684cuda3std6ranges3__45__cpo4swapE,@object
	.size		_ZN39_INTERNAL_25a158bc_4_k_cu_3cce7285_42684cuda3std6ranges3__45__cpo4swapE,(.L_8 - _ZN39_INTERNAL_25a158bc_4_k_cu_3cce7285_42684cuda3std6ranges3__45__cpo4swapE)
_ZN39_INTERNAL_25a158bc_4_k_cu_3cce7285_42684cuda3std6ranges3__45__cpo4swapE:
	.zero		1
.L_8:


//--------------------- .nv.constant0._ZN7cutlass13device_kernelINS_4gemm6kernel13GemmUniversalIN4cute5tupleIJiiiiEEENS1_10collective13CollectiveMmaINS1_34MainloopSm90TmaGmmaWarpSpecializedILi18ENS5_IJNS4_1CILi2EEENSA_ILi1EEESC_EEENS1_35KernelTmaWarpSpecializedCooperativeEEENS5_IJNSA_ILi192EEESG_NSA_ILi32EEEEEEaNS5_IJlSC_lEEEaSJ_NS4_8TiledMMAINS4_8MMA_AtomIJNS4_4SM904GMMA27MMA_64x192x32_S32S8S8_SS_TNEEEENS4_6LayoutISD_NS5_IJSC_NSA_ILi0EEESR_EEEEENS5_IJNS4_10UnderscoreESU_SU_EEEEENS4_13SM90_TMA_LOADENS4_14ComposedLayoutINS4_7SwizzleILi1ELi4ELi3EEENS4_18smem_ptr_flag_bitsILi8EEENSQ_INS5_IJNSA_ILi8EEESH_EEENS5_IJSH_SC_EEEEEEEvNS4_8identityENS4_23SM90_TMA_LOAD_MULTICASTES17_vS18_EENS_8epilogue10collective6detail29Sm90TmaWarpSpecializedAdapterINS1C_15DefaultEpilogueIaSJ_SJ_NS1B_6thread17LinearCombinationIaLi1EiiLNS1G_9ScaleType4KindE0ELNS_15FloatRoundStyleE2EaEENS1_15EpilogueDefaultEEEEEvvEEEEvNT_6ParamsE --------------------------
	.section	.nv.constant0._ZN7cutlass13device_kernelINS_4gemm6kernel13GemmUniversalIN4cute5tupleIJiiiiEEENS1_10collective13CollectiveMmaINS1_34MainloopSm90TmaGmmaWarpSpecializedILi18ENS5_IJNS4_1CILi2EEENSA_ILi1EEESC_EEENS1_35KernelTmaWarpSpecializedCooperativeEEENS5_IJNSA_ILi192EEESG_NSA_ILi32EEEEEEaNS5_IJlSC_lEEEaSJ_NS4_8TiledMMAINS4_8MMA_AtomIJNS4_4SM904GMMA27MMA_64x192x32_S32S8S8_SS_TNEEEENS4_6LayoutISD_NS5_IJSC_NSA_ILi0EEESR_EEEEENS5_IJNS4_10UnderscoreESU_SU_EEEEENS4_13SM90_TMA_LOADENS4_14ComposedLayoutINS4_7SwizzleILi1ELi4ELi3EEENS4_18smem_ptr_flag_bitsILi8EEENSQ_INS5_IJNSA_ILi8EEESH_EEENS5_IJSH_SC_EEEEEEEvNS4_8identityENS4_23SM90_TMA_LOAD_MULTICASTES17_vS18_EENS_8epilogue10collective6detail29Sm90TmaWarpSpecializedAdapterINS1C_15DefaultEpilogueIaSJ_SJ_NS1B_6thread17LinearCombinationIaLi1EiiLNS1G_9ScaleType4KindE0ELNS_15FloatRoundStyleE2EaEENS1_15EpilogueDefaultEEEEEvvEEEEvNT_6ParamsE,"a",@progbits
	.sectionflags	@""
	.align	4
.nv.constant0._ZN7cutlass13device_kernelINS_4gemm6kernel13GemmUniversalIN4cute5tupleIJiiiiEEENS1_10collective13CollectiveMmaINS1_34MainloopSm90TmaGmmaWarpSpecializedILi18ENS5_IJNS4_1CILi2EEENSA_ILi1EEESC_EEENS1_35KernelTmaWarpSpecializedCooperativeEEENS5_IJNSA_ILi192EEESG_NSA_ILi32EEEEEEaNS5_IJlSC_lEEEaSJ_NS4_8TiledMMAINS4_8MMA_AtomIJNS4_4SM904GMMA27MMA_64x192x32_S32S8S8_SS_TNEEEENS4_6LayoutISD_NS5_IJSC_NSA_ILi0EEESR_EEEEENS5_IJNS4_10UnderscoreESU_SU_EEEEENS4_13SM90_TMA_LOADENS4_14ComposedLayoutINS4_7SwizzleILi1ELi4ELi3EEENS4_18smem_ptr_flag_bitsILi8EEENSQ_INS5_IJNSA_ILi8EEESH_EEENS5_IJSH_SC_EEEEEEEvNS4_8identityENS4_23SM90_TMA_LOAD_MULTICASTES17_vS18_EENS_8epilogue10collective6detail29Sm90TmaWarpSpecializedAdapterINS1C_15DefaultEpilogueIaSJ_SJ_NS1B_6thread17LinearCombinationIaLi1EiiLNS1G_9ScaleType4KindE0ELNS_15FloatRoundStyleE2EaEENS1_15EpilogueDefaultEEEEEvvEEEEvNT_6ParamsE:
	.zero		1664


//--------------------- SYMBOLS --------------------------

	.type		.nv.reservedSmem.offset0,@object
	.size		.nv.reservedSmem.offset0,0x4
	.type		__assertfail,@function
